//
// Generated by NVIDIA NVVM Compiler
//
// Compiler Build ID: CL-36424714
// Cuda compilation tools, release 13.0, V13.0.88
// Based on NVVM 20.0.0
//

.version 9.0
.target sm_100
.address_size 64

	// .globl	_Z7polmoveiP5uint4PcS1_Pjiijjj
// _ZZ7polmoveiP5uint4PcS1_PjiijjjE7lattice has been demoted

.visible .entry _Z7polmoveiP5uint4PcS1_Pjiijjj(
	.param .u32 _Z7polmoveiP5uint4PcS1_Pjiijjj_param_0,
	.param .u64 .ptr .align 1 _Z7polmoveiP5uint4PcS1_Pjiijjj_param_1,
	.param .u64 .ptr .align 1 _Z7polmoveiP5uint4PcS1_Pjiijjj_param_2,
	.param .u64 .ptr .align 1 _Z7polmoveiP5uint4PcS1_Pjiijjj_param_3,
	.param .u64 .ptr .align 1 _Z7polmoveiP5uint4PcS1_Pjiijjj_param_4,
	.param .u32 _Z7polmoveiP5uint4PcS1_Pjiijjj_param_5,
	.param .u32 _Z7polmoveiP5uint4PcS1_Pjiijjj_param_6,
	.param .u32 _Z7polmoveiP5uint4PcS1_Pjiijjj_param_7,
	.param .u32 _Z7polmoveiP5uint4PcS1_Pjiijjj_param_8,
	.param .u32 _Z7polmoveiP5uint4PcS1_Pjiijjj_param_9
)
{
	.local .align 16 .b8 	__local_depot0[16];
	.reg .b64 	%SP;
	.reg .b64 	%SPL;
	.reg .pred 	%p<60>;
	.reg .b16 	%rs<258>;
	.reg .b32 	%r<853>;
	.reg .b64 	%rd<24>;
	// demoted variable
	.shared .align 1 .b8 _ZZ7polmoveiP5uint4PcS1_PjiijjjE7lattice[13824];
	mov.u64 	%SPL, __local_depot0;
	ld.param.u32 	%r191, [_Z7polmoveiP5uint4PcS1_Pjiijjj_param_0];
	ld.param.u64 	%rd8, [_Z7polmoveiP5uint4PcS1_Pjiijjj_param_2];
	ld.param.u32 	%r197, [_Z7polmoveiP5uint4PcS1_Pjiijjj_param_5];
	ld.param.u32 	%r193, [_Z7polmoveiP5uint4PcS1_Pjiijjj_param_7];
	ld.param.u32 	%r195, [_Z7polmoveiP5uint4PcS1_Pjiijjj_param_9];
	cvta.to.global.u64 	%rd1, %rd8;
	add.u64 	%rd2, %SPL, 0;
	mov.u32 	%r1, %tid.x;
	mov.u32 	%r2, %ctaid.x;
	mov.u32 	%r198, %ntid.x;
	mul.lo.s32 	%r3, %r2, %r198;
	mul.hi.s32 	%r199, %r197, 715827883;
	shr.u32 	%r200, %r199, 31;
	shr.s32 	%r201, %r199, 2;
	add.s32 	%r202, %r201, %r200;
	mul.lo.s32 	%r203, %r202, 24;
	sub.s32 	%r4, %r197, %r203;
	mul.hi.s32 	%r204, %r202, 715827883;
	shr.u32 	%r205, %r204, 31;
	shr.u32 	%r206, %r204, 2;
	add.s32 	%r207, %r206, %r205;
	mul.lo.s32 	%r208, %r207, 24;
	sub.s32 	%r5, %r202, %r208;
	mul.hi.s32 	%r209, %r197, 954437177;
	shr.u32 	%r210, %r209, 31;
	shr.s32 	%r211, %r209, 7;
	add.s32 	%r6, %r211, %r210;
	sub.s32 	%r7, 24, %r4;
	sub.s32 	%r8, 24, %r5;
	sub.s32 	%r9, 24, %r6;
	mul.lo.s32 	%r212, %r9, %r7;
	mul.lo.s32 	%r808, %r212, %r8;
	shl.b32 	%r11, %r1, 2;
	mul.lo.s32 	%r12, %r2, 13824;
	mov.b32 	%r809, 0;
	mov.u32 	%r791, %r11;
	mov.u32 	%r807, %r8;
	mov.u32 	%r806, %r7;
	mov.u32 	%r805, %r809;
$L__BB0_1:
	mov.b32 	%r797, 0;
$L__BB0_2:
	add.s32 	%r25, %r797, %r791;
	setp.lt.s32 	%p1, %r25, %r808;
	@%p1 bra 	$L__BB0_5;
	mov.u32 	%r804, %r805;
$L__BB0_4:
	mov.u32 	%r809, %r808;
	add.s32 	%r805, %r804, 1;
	and.b32  	%r214, %r804, 1;
	setp.eq.b32 	%p2, %r214, 1;
	selp.b32 	%r806, %r7, %r4, %p2;
	and.b32  	%r215, %r805, 2;
	setp.eq.s32 	%p3, %r215, 0;
	selp.b32 	%r807, %r8, %r5, %p3;
	and.b32  	%r216, %r805, 4;
	setp.eq.s32 	%p4, %r216, 0;
	selp.b32 	%r217, %r9, %r6, %p4;
	mul.lo.s32 	%r218, %r807, %r806;
	mad.lo.s32 	%r808, %r218, %r217, %r809;
	setp.ge.s32 	%p5, %r25, %r808;
	mov.u32 	%r804, %r805;
	@%p5 bra 	$L__BB0_4;
$L__BB0_5:
	sub.s32 	%r219, %r25, %r809;
	and.b32  	%r220, %r805, 1;
	neg.s32 	%r221, %r220;
	and.b32  	%r222, %r221, %r7;
	div.s32 	%r223, %r219, %r806;
	mul.lo.s32 	%r224, %r223, %r806;
	sub.s32 	%r225, %r219, %r224;
	add.s32 	%r226, %r225, %r222;
	shl.b32 	%r227, %r805, 30;
	shr.s32 	%r228, %r227, 31;
	and.b32  	%r229, %r228, %r8;
	rem.s32 	%r230, %r223, %r807;
	add.s32 	%r231, %r230, %r229;
	shl.b32 	%r232, %r805, 29;
	shr.s32 	%r233, %r232, 31;
	and.b32  	%r234, %r233, %r9;
	mul.lo.s32 	%r235, %r807, %r806;
	div.s32 	%r236, %r219, %r235;
	add.s32 	%r237, %r236, %r234;
	mul.hi.s32 	%r238, %r226, 1431655766;
	shr.u32 	%r239, %r238, 31;
	add.s32 	%r240, %r238, %r239;
	mul.lo.s32 	%r241, %r240, 3;
	sub.s32 	%r242, %r226, %r241;
	shl.b32 	%r243, %r242, 9;
	mul.hi.s32 	%r244, %r231, 1431655766;
	shr.u32 	%r245, %r244, 31;
	add.s32 	%r246, %r244, %r245;
	mul.lo.s32 	%r247, %r246, 3;
	sub.s32 	%r248, %r231, %r247;
	shl.b32 	%r249, %r246, 3;
	mul.hi.s32 	%r250, %r237, 1431655766;
	shr.u32 	%r251, %r250, 31;
	add.s32 	%r252, %r250, %r251;
	mul.lo.s32 	%r253, %r252, 3;
	sub.s32 	%r254, %r237, %r253;
	shl.b32 	%r255, %r252, 6;
	add.s32 	%r256, %r243, %r240;
	mad.lo.s32 	%r257, %r248, 1536, %r256;
	add.s32 	%r258, %r257, %r249;
	mad.lo.s32 	%r259, %r254, 4608, %r258;
	add.s32 	%r260, %r259, %r255;
	add.s32 	%r261, %r25, %r12;
	cvt.u64.u32 	%rd10, %r261;
	add.s64 	%rd11, %rd1, %rd10;
	ld.global.u8 	%rs14, [%rd11];
	mov.u32 	%r262, _ZZ7polmoveiP5uint4PcS1_PjiijjjE7lattice;
	add.s32 	%r263, %r262, %r260;
	st.shared.u8 	[%r263], %rs14;
	add.s32 	%r37, %r797, 1;
	setp.lt.u32 	%p6, %r797, 3;
	setp.lt.u32 	%p7, %r25, 13823;
	and.pred  	%p8, %p6, %p7;
	mov.u32 	%r797, %r37;
	@%p8 bra 	$L__BB0_2;
	add.s32 	%r38, %r791, 2048;
	setp.lt.u32 	%p9, %r791, 11776;
	mov.u32 	%r791, %r38;
	@%p9 bra 	$L__BB0_1;
	ld.param.u64 	%rd23, [_Z7polmoveiP5uint4PcS1_Pjiijjj_param_4];
	ld.param.u64 	%rd21, [_Z7polmoveiP5uint4PcS1_Pjiijjj_param_1];
	cvta.to.global.u64 	%rd12, %rd23;
	ld.global.u32 	%r264, [%rd12];
	ld.global.u32 	%r265, [%rd12+4];
	ld.global.u32 	%r266, [%rd12+8];
	ld.global.u32 	%r267, [%rd12+12];
	st.local.v4.u32 	[%rd2], {%r264, %r265, %r266, %r267};
	and.b32  	%r268, %r11, 124;
	shr.u32 	%r269, %r1, 5;
	and.b32  	%r270, %r269, 3;
	or.b32  	%r39, %r268, %r270;
	and.b32  	%r271, %r1, 384;
	or.b32  	%r40, %r39, %r271;
	add.s32 	%r272, %r3, %r1;
	shl.b32 	%r273, %r272, 1;
	cvta.to.global.u64 	%rd13, %rd21;
	mul.wide.s32 	%rd14, %r273, 16;
	add.s64 	%rd3, %rd13, %rd14;
	ld.global.v4.u32 	{%r841, %r840, %r839, %r838}, [%rd3];
	ld.global.v4.u32 	{%r815, %r816, %r817, %r842}, [%rd3+16];
	bar.sync 	0;
	setp.lt.s32 	%p10, %r191, 1;
	@%p10 bra 	$L__BB0_51;
	and.b32  	%r275, %r39, 7;
	mul.lo.s32 	%r49, %r275, 3;
	shr.u32 	%r276, %r1, 1;
	and.b32  	%r277, %r276, 7;
	mul.lo.s32 	%r50, %r277, 3;
	shr.u32 	%r278, %r40, 6;
	mul.lo.s32 	%r51, %r278, 3;
	mov.b32 	%r810, 0;
$L__BB0_9:
	mov.u32 	%r822, %r842;
$L__BB0_10:
	mov.u32 	%r842, %r817;
	mov.u32 	%r817, %r816;
	mov.u32 	%r816, %r815;
	shl.b32 	%r279, %r822, 11;
	xor.b32  	%r280, %r279, %r822;
	shr.u32 	%r281, %r280, 8;
	shr.u32 	%r282, %r816, 19;
	xor.b32  	%r283, %r281, %r282;
	xor.b32  	%r284, %r283, %r280;
	xor.b32  	%r815, %r284, %r816;
	setp.gt.u32 	%p11, %r815, -392576;
	mov.u32 	%r822, %r842;
	@%p11 bra 	$L__BB0_10;
	mul.hi.u32 	%r285, %r815, 795364315;
	sub.s32 	%r286, %r815, %r285;
	shr.u32 	%r287, %r286, 1;
	add.s32 	%r288, %r287, %r285;
	shr.u32 	%r289, %r288, 4;
	mul.lo.s32 	%r290, %r289, 27;
	sub.s32 	%r66, %r815, %r290;
	shl.b32 	%r291, %r66, 9;
	or.b32  	%r292, %r291, %r40;
	mov.u32 	%r293, _ZZ7polmoveiP5uint4PcS1_PjiijjjE7lattice;
	add.s32 	%r67, %r293, %r292;
	ld.shared.u8 	%rs1, [%r67];
	setp.eq.s16 	%p12, %rs1, 0;
	mov.u32 	%r826, %r839;
	mov.u32 	%r827, %r840;
	mov.u32 	%r828, %r841;
	@%p12 bra 	$L__BB0_21;
	shr.u16 	%rs15, %rs1, 3;
	shr.u16 	%rs16, %rs1, 2;
	cvt.u32.u16 	%r294, %rs1;
	cvt.s32.s8 	%r68, %r294;
	and.b32  	%r295, %r68, 1;
	shr.u32 	%r69, %r68, 1;
	and.b32  	%r296, %r69, 1;
	cvt.u32.u16 	%r297, %rs16;
	and.b32  	%r298, %r297, 1;
	cvt.u32.u16 	%r299, %rs15;
	and.b32  	%r300, %r299, 1;
	cvt.u16.u32 	%rs17, %r66;
	mul.lo.s16 	%rs18, %rs17, 171;
	shr.u16 	%rs19, %rs18, 9;
	mul.lo.s16 	%rs20, %rs19, 3;
	sub.s16 	%rs21, %rs17, %rs20;
	cvt.u32.u16 	%r301, %rs21;
	and.b32  	%r302, %r301, 255;
	mul.lo.s16 	%rs22, %rs19, 86;
	shr.u16 	%rs23, %rs22, 8;
	mul.lo.s16 	%rs24, %rs23, 3;
	sub.s16 	%rs25, %rs19, %rs24;
	cvt.u32.u16 	%r303, %rs25;
	and.b32  	%r304, %r303, 255;
	mul.lo.s16 	%rs26, %rs17, 57;
	shr.u16 	%rs27, %rs26, 9;
	cvt.u32.u16 	%r305, %rs27;
	add.s32 	%r70, %r49, %r302;
	add.s32 	%r71, %r50, %r304;
	add.s32 	%r72, %r51, %r305;
	sub.s32 	%r306, %r295, %r300;
	add.s32 	%r307, %r306, %r70;
	sub.s32 	%r308, %r296, %r300;
	add.s32 	%r309, %r308, %r71;
	sub.s32 	%r310, %r298, %r300;
	add.s32 	%r311, %r310, %r72;
	cvt.u16.u32 	%rs28, %r307;
	add.s16 	%rs29, %rs28, 24;
	and.b16  	%rs30, %rs29, 255;
	mul.lo.s16 	%rs31, %rs30, 171;
	shr.u16 	%rs32, %rs31, 12;
	cvt.u32.u16 	%r312, %rs32;
	add.s32 	%r313, %r312, -1;
	cvt.u16.u32 	%rs33, %r309;
	add.s16 	%rs34, %rs33, 24;
	and.b16  	%rs35, %rs34, 255;
	mul.lo.s16 	%rs36, %rs35, 171;
	shr.u16 	%rs37, %rs36, 12;
	cvt.u32.u16 	%r314, %rs37;
	add.s32 	%r315, %r314, -1;
	add.s32 	%r316, %r311, 24;
	mul.hi.u32 	%r317, %r316, -1431655765;
	shr.u32 	%r318, %r317, 4;
	add.s32 	%r319, %r318, -1;
	or.b32  	%r320, %r315, %r319;
	or.b32  	%r321, %r320, %r313;
	mul.lo.s16 	%rs38, %rs28, 86;
	shr.u16 	%rs39, %rs38, 15;
	shr.u16 	%rs40, %rs38, 8;
	add.s16 	%rs41, %rs40, %rs39;
	mul.lo.s16 	%rs42, %rs41, 3;
	sub.s16 	%rs43, %rs28, %rs42;
	cvt.s16.s8 	%rs44, %rs43;
	mul.wide.s16 	%r322, %rs44, 512;
	mul.lo.s16 	%rs45, %rs33, 86;
	shr.u16 	%rs46, %rs45, 15;
	shr.u16 	%rs47, %rs45, 8;
	add.s16 	%rs48, %rs47, %rs46;
	mul.lo.s16 	%rs49, %rs48, 3;
	sub.s16 	%rs50, %rs33, %rs49;
	cvt.s16.s8 	%rs51, %rs50;
	mul.wide.s16 	%r323, %rs51, 1536;
	cvt.u32.u16 	%r324, %rs41;
	and.b32  	%r325, %r324, 255;
	and.b16  	%rs52, %rs48, 255;
	mul.wide.u16 	%r326, %rs52, 8;
	mul.hi.s32 	%r327, %r311, 1431655766;
	shr.u32 	%r328, %r327, 31;
	add.s32 	%r329, %r327, %r328;
	mul.lo.s32 	%r330, %r329, 3;
	sub.s32 	%r331, %r311, %r330;
	shl.b32 	%r332, %r329, 6;
	mad.lo.s32 	%r333, %r331, 4608, %r332;
	add.s32 	%r334, %r333, %r325;
	add.s32 	%r335, %r334, %r323;
	add.s32 	%r336, %r335, %r322;
	add.s32 	%r73, %r336, %r326;
	setp.ne.s32 	%p13, %r321, 0;
	mov.u32 	%r826, %r839;
	mov.u32 	%r827, %r840;
	mov.u32 	%r828, %r841;
	@%p13 bra 	$L__BB0_21;
	mov.u32 	%r337, _ZZ7polmoveiP5uint4PcS1_PjiijjjE7lattice;
	add.s32 	%r74, %r337, %r73;
	ld.shared.u8 	%rs255, [%r74];
	cvt.u32.u16 	%r338, %rs255;
	cvt.s32.s8 	%r75, %r338;
	and.b32  	%r76, %r75, 64;
	or.b32  	%r339, %r338, %r68;
	and.b32  	%r340, %r339, 64;
	setp.eq.s32 	%p14, %r340, 0;
	mov.u32 	%r826, %r839;
	mov.u32 	%r827, %r840;
	mov.u32 	%r828, %r841;
	@%p14 bra 	$L__BB0_21;
	cvt.u32.u16 	%r341, %rs1;
	cvt.s32.s8 	%r824, %r341;
	and.b32  	%r342, %r824, 15;
	shl.b32 	%r343, %r838, 11;
	xor.b32  	%r344, %r343, %r838;
	shr.u32 	%r345, %r344, 8;
	shr.u32 	%r346, %r841, 19;
	xor.b32  	%r347, %r345, %r346;
	xor.b32  	%r348, %r347, %r344;
	xor.b32  	%r828, %r348, %r841;
	and.b32  	%r349, %r824, 12;
	cvt.u64.u32 	%rd15, %r349;
	add.s64 	%rd16, %rd2, %rd15;
	ld.local.u32 	%r350, [%rd16];
	cvt.s16.s8 	%rs53, %rs1;
	mul.wide.s16 	%r351, %rs53, 8;
	and.b32  	%r352, %r351, 24;
	shl.b32 	%r353, %r828, 2;
	and.b32  	%r354, %r353, 4;
	or.b32  	%r355, %r352, %r354;
	shr.u32 	%r356, %r350, %r355;
	and.b32  	%r357, %r356, 15;
	xor.b32  	%r358, %r357, 15;
	or.b32  	%r359, %r358, %r342;
	setp.eq.s32 	%p15, %r359, 15;
	and.b32  	%r360, %r358, %r824;
	selp.b32 	%r361, %r360, %r359, %p15;
	and.b32  	%r362, %r828, 2;
	setp.eq.s32 	%p16, %r362, 0;
	selp.b32 	%r79, %r361, %r357, %p16;
	selp.b32 	%r80, %r357, %r361, %p16;
	and.b32  	%r363, %r79, 1;
	shr.u32 	%r364, %r79, 1;
	and.b32  	%r365, %r364, 1;
	shr.u32 	%r366, %r79, 2;
	and.b32  	%r367, %r366, 1;
	shr.u32 	%r368, %r79, 3;
	sub.s32 	%r369, %r363, %r368;
	add.s32 	%r370, %r369, %r70;
	sub.s32 	%r371, %r365, %r368;
	add.s32 	%r372, %r371, %r71;
	sub.s32 	%r373, %r367, %r368;
	add.s32 	%r374, %r373, %r72;
	cvt.u16.u32 	%rs54, %r370;
	add.s16 	%rs55, %rs54, 24;
	and.b16  	%rs56, %rs55, 255;
	mul.lo.s16 	%rs57, %rs56, 171;
	shr.u16 	%rs58, %rs57, 12;
	cvt.u32.u16 	%r375, %rs58;
	add.s32 	%r376, %r375, -1;
	cvt.u16.u32 	%rs59, %r372;
	add.s16 	%rs60, %rs59, 24;
	and.b16  	%rs61, %rs60, 255;
	mul.lo.s16 	%rs62, %rs61, 171;
	shr.u16 	%rs63, %rs62, 12;
	cvt.u32.u16 	%r377, %rs63;
	add.s32 	%r378, %r377, -1;
	add.s32 	%r379, %r374, 24;
	mul.hi.u32 	%r380, %r379, -1431655765;
	shr.u32 	%r381, %r380, 4;
	add.s32 	%r382, %r381, -1;
	or.b32  	%r383, %r376, %r382;
	or.b32  	%r384, %r383, %r378;
	mul.lo.s16 	%rs64, %rs54, 86;
	shr.u16 	%rs65, %rs64, 15;
	shr.u16 	%rs66, %rs64, 8;
	add.s16 	%rs67, %rs66, %rs65;
	mul.lo.s16 	%rs68, %rs67, 3;
	sub.s16 	%rs69, %rs54, %rs68;
	cvt.s16.s8 	%rs70, %rs69;
	mul.wide.s16 	%r385, %rs70, 512;
	mul.lo.s16 	%rs71, %rs59, 86;
	shr.u16 	%rs72, %rs71, 15;
	shr.u16 	%rs73, %rs71, 8;
	add.s16 	%rs74, %rs73, %rs72;
	mul.lo.s16 	%rs75, %rs74, 3;
	sub.s16 	%rs76, %rs59, %rs75;
	cvt.s16.s8 	%rs77, %rs76;
	mul.wide.s16 	%r386, %rs77, 1536;
	mul.hi.s32 	%r387, %r374, 1431655766;
	shr.u32 	%r388, %r387, 31;
	add.s32 	%r389, %r387, %r388;
	mul.lo.s32 	%r390, %r389, 3;
	sub.s32 	%r391, %r374, %r390;
	mul.lo.s32 	%r392, %r391, 4608;
	cvt.u32.u16 	%r393, %rs67;
	and.b32  	%r394, %r393, 255;
	and.b16  	%rs78, %rs74, 255;
	mul.wide.u16 	%r395, %rs78, 8;
	shl.b32 	%r396, %r389, 6;
	or.b32  	%r397, %r392, %r394;
	add.s32 	%r398, %r397, %r396;
	add.s32 	%r399, %r398, %r385;
	add.s32 	%r400, %r399, %r386;
	add.s32 	%r81, %r400, %r395;
	setp.ne.s32 	%p17, %r384, 0;
	mov.u32 	%r838, %r839;
	mov.u32 	%r826, %r840;
	mov.u32 	%r827, %r841;
	@%p17 bra 	$L__BB0_21;
	mov.u32 	%r401, _ZZ7polmoveiP5uint4PcS1_PjiijjjE7lattice;
	add.s32 	%r82, %r401, %r81;
	ld.shared.u8 	%rs79, [%r82];
	setp.ne.s16 	%p18, %rs79, 0;
	mov.u32 	%r838, %r839;
	mov.u32 	%r826, %r840;
	mov.u32 	%r827, %r841;
	@%p18 bra 	$L__BB0_21;
	and.b32  	%r402, %r824, 64;
	add.s32 	%r403, %r76, %r402;
	setp.eq.s32 	%p19, %r403, 128;
	shr.u32 	%r404, %r828, 2;
	and.b32  	%r405, %r404, 1;
	shr.u16 	%rs80, %rs1, 6;
	and.b16  	%rs81, %rs80, 1;
	cvt.u32.u16 	%r406, %rs81;
	selp.b32 	%r83, %r405, %r406, %p19;
	setp.eq.s32 	%p20, %r83, 0;
	@%p20 bra 	$L__BB0_18;
	and.b32  	%r407, %r69, 16;
	or.b32  	%r823, %r79, %r407;
	bra.uni 	$L__BB0_19;
$L__BB0_18:
	and.b32  	%r408, %r824, 112;
	or.b32  	%r823, %r408, %r79;
	shr.u32 	%r824, %r75, 1;
	and.b16  	%rs255, %rs255, 31;
$L__BB0_19:
	setp.ne.s32 	%p21, %r83, 0;
	and.b32  	%r409, %r824, 16;
	or.b32  	%r410, %r409, %r80;
	st.shared.u8 	[%r67], %r823;
	st.shared.u8 	[%r82], %r410;
	mov.u32 	%r838, %r839;
	mov.u32 	%r826, %r840;
	mov.u32 	%r827, %r841;
	@%p21 bra 	$L__BB0_21;
	st.shared.u8 	[%r74], %rs255;
	mov.u32 	%r838, %r839;
	mov.u32 	%r826, %r840;
	mov.u32 	%r827, %r841;
$L__BB0_21:
	bar.sync 	0;
	mul.hi.u32 	%r411, %r815, 795364315;
	sub.s32 	%r412, %r815, %r411;
	shr.u32 	%r413, %r412, 1;
	add.s32 	%r414, %r413, %r411;
	shr.u32 	%r415, %r414, 4;
	mul.hi.u32 	%r416, %r415, 159072863;
	mul.lo.s32 	%r417, %r416, 27;
	sub.s32 	%r93, %r415, %r417;
	shl.b32 	%r418, %r93, 9;
	or.b32  	%r419, %r418, %r40;
	mov.u32 	%r420, _ZZ7polmoveiP5uint4PcS1_PjiijjjE7lattice;
	add.s32 	%r94, %r420, %r419;
	ld.shared.u8 	%rs5, [%r94];
	cvt.u32.u16 	%r421, %rs5;
	cvt.s32.s8 	%r95, %r421;
	and.b32  	%r96, %r95, 15;
	setp.eq.s16 	%p22, %rs5, 0;
	@%p22 bra 	$L__BB0_28;
	and.b32  	%r422, %r95, 1;
	shr.u32 	%r97, %r95, 1;
	and.b32  	%r423, %r97, 1;
	shr.u32 	%r424, %r95, 2;
	and.b32  	%r425, %r424, 1;
	shr.u32 	%r426, %r95, 3;
	and.b32  	%r427, %r426, 1;
	cvt.u16.u32 	%rs82, %r93;
	mul.lo.s16 	%rs83, %rs82, 171;
	shr.u16 	%rs84, %rs83, 9;
	mul.lo.s16 	%rs85, %rs84, 3;
	sub.s16 	%rs86, %rs82, %rs85;
	cvt.u32.u16 	%r428, %rs86;
	mul.lo.s16 	%rs87, %rs84, 86;
	shr.u16 	%rs88, %rs87, 8;
	mul.lo.s16 	%rs89, %rs88, 3;
	sub.s16 	%rs90, %rs84, %rs89;
	cvt.u32.u16 	%r429, %rs90;
	mul.lo.s16 	%rs91, %rs82, 57;
	shr.u16 	%rs92, %rs91, 9;
	cvt.u32.u16 	%r430, %rs92;
	add.s32 	%r431, %r49, %r428;
	add.s32 	%r432, %r50, %r429;
	add.s32 	%r433, %r51, %r430;
	sub.s32 	%r434, %r422, %r427;
	add.s32 	%r435, %r431, %r434;
	sub.s32 	%r436, %r423, %r427;
	add.s32 	%r437, %r432, %r436;
	sub.s32 	%r438, %r425, %r427;
	add.s32 	%r439, %r433, %r438;
	cvt.u16.u32 	%rs93, %r435;
	add.s16 	%rs94, %rs93, 24;
	and.b16  	%rs95, %rs94, 255;
	mul.lo.s16 	%rs96, %rs95, 171;
	shr.u16 	%rs97, %rs96, 12;
	cvt.u32.u16 	%r440, %rs97;
	add.s32 	%r441, %r440, -1;
	cvt.u16.u32 	%rs98, %r437;
	add.s16 	%rs99, %rs98, 24;
	and.b16  	%rs100, %rs99, 255;
	mul.lo.s16 	%rs101, %rs100, 171;
	shr.u16 	%rs102, %rs101, 12;
	cvt.u32.u16 	%r442, %rs102;
	add.s32 	%r443, %r442, -1;
	add.s32 	%r444, %r439, 24;
	mul.hi.u32 	%r445, %r444, -1431655765;
	shr.u32 	%r446, %r445, 4;
	add.s32 	%r447, %r446, -1;
	or.b32  	%r448, %r443, %r447;
	or.b32  	%r449, %r448, %r441;
	cvt.s8.s32 	%rs103, %r435;
	mul.lo.s16 	%rs104, %rs103, 86;
	shr.u16 	%rs105, %rs104, 15;
	shr.u16 	%rs106, %rs104, 8;
	add.s16 	%rs107, %rs106, %rs105;
	mul.lo.s16 	%rs108, %rs107, 3;
	sub.s16 	%rs109, %rs93, %rs108;
	cvt.s16.s8 	%rs110, %rs109;
	mul.wide.s16 	%r450, %rs110, 512;
	cvt.s8.s32 	%rs111, %r437;
	mul.lo.s16 	%rs112, %rs111, 86;
	shr.u16 	%rs113, %rs112, 15;
	shr.u16 	%rs114, %rs112, 8;
	add.s16 	%rs115, %rs114, %rs113;
	mul.lo.s16 	%rs116, %rs115, 3;
	sub.s16 	%rs117, %rs98, %rs116;
	cvt.s16.s8 	%rs118, %rs117;
	mul.wide.s16 	%r451, %rs118, 1536;
	cvt.u32.u16 	%r452, %rs107;
	and.b32  	%r453, %r452, 255;
	and.b16  	%rs119, %rs115, 255;
	mul.wide.u16 	%r454, %rs119, 8;
	mul.hi.s32 	%r455, %r439, 1431655766;
	shr.u32 	%r456, %r455, 31;
	add.s32 	%r457, %r455, %r456;
	mul.lo.s32 	%r458, %r457, 3;
	sub.s32 	%r459, %r439, %r458;
	shl.b32 	%r460, %r457, 6;
	mad.lo.s32 	%r461, %r459, 4608, %r460;
	add.s32 	%r462, %r461, %r453;
	add.s32 	%r463, %r462, %r451;
	add.s32 	%r464, %r463, %r450;
	add.s32 	%r98, %r464, %r454;
	setp.ne.s32 	%p23, %r449, 0;
	@%p23 bra 	$L__BB0_28;
	mov.u32 	%r465, _ZZ7polmoveiP5uint4PcS1_PjiijjjE7lattice;
	add.s32 	%r99, %r465, %r98;
	ld.shared.s8 	%r100, [%r99];
	and.b32  	%r466, %r100, 64;
	and.b32  	%r467, %r95, 64;
	add.s32 	%r468, %r466, %r467;
	setp.ne.s32 	%p24, %r468, 64;
	@%p24 bra 	$L__BB0_28;
	and.b16  	%rs120, %rs5, 64;
	setp.eq.s16 	%p25, %rs120, 0;
	@%p25 bra 	$L__BB0_26;
	shl.b32 	%r469, %r95, 1;
	and.b32  	%r470, %r469, 32;
	or.b32  	%r471, %r470, %r100;
	or.b32  	%r830, %r471, 64;
	and.b32  	%r472, %r97, 16;
	or.b32  	%r829, %r472, %r96;
	bra.uni 	$L__BB0_27;
$L__BB0_26:
	shl.b32 	%r473, %r95, 1;
	and.b32  	%r474, %r473, 32;
	shr.u32 	%r475, %r100, 1;
	and.b32  	%r476, %r475, 16;
	or.b32  	%r477, %r474, %r476;
	or.b32  	%r478, %r477, %r96;
	or.b32  	%r829, %r478, 64;
	and.b32  	%r830, %r100, 31;
$L__BB0_27:
	st.shared.u8 	[%r94], %r829;
	st.shared.u8 	[%r99], %r830;
$L__BB0_28:
	bar.sync 	0;
	mul.hi.u32 	%r479, %r815, 1508246403;
	shr.u32 	%r480, %r479, 8;
	mul.hi.u32 	%r481, %r480, 159072863;
	mul.lo.s32 	%r482, %r481, 27;
	sub.s32 	%r107, %r480, %r482;
	shl.b32 	%r483, %r107, 9;
	or.b32  	%r484, %r483, %r40;
	mov.u32 	%r485, _ZZ7polmoveiP5uint4PcS1_PjiijjjE7lattice;
	add.s32 	%r108, %r485, %r484;
	ld.shared.u8 	%rs6, [%r108];
	setp.eq.s16 	%p26, %rs6, 0;
	mov.u32 	%r839, %r826;
	mov.u32 	%r840, %r827;
	mov.u32 	%r841, %r828;
	@%p26 bra 	$L__BB0_38;
	shr.u16 	%rs121, %rs6, 3;
	shr.u16 	%rs122, %rs6, 2;
	cvt.u32.u16 	%r486, %rs6;
	cvt.s32.s8 	%r109, %r486;
	and.b32  	%r487, %r109, 1;
	shr.u32 	%r110, %r109, 1;
	and.b32  	%r488, %r110, 1;
	cvt.u32.u16 	%r489, %rs122;
	and.b32  	%r490, %r489, 1;
	cvt.u32.u16 	%r491, %rs121;
	and.b32  	%r492, %r491, 1;
	cvt.u16.u32 	%rs123, %r107;
	mul.lo.s16 	%rs124, %rs123, 171;
	shr.u16 	%rs125, %rs124, 9;
	mul.lo.s16 	%rs126, %rs125, 3;
	sub.s16 	%rs127, %rs123, %rs126;
	cvt.u32.u16 	%r493, %rs127;
	and.b32  	%r494, %r493, 255;
	mul.lo.s16 	%rs128, %rs125, 86;
	shr.u16 	%rs129, %rs128, 8;
	mul.lo.s16 	%rs130, %rs129, 3;
	sub.s16 	%rs131, %rs125, %rs130;
	cvt.u32.u16 	%r495, %rs131;
	and.b32  	%r496, %r495, 255;
	mul.lo.s16 	%rs132, %rs123, 57;
	shr.u16 	%rs133, %rs132, 9;
	cvt.u32.u16 	%r497, %rs133;
	add.s32 	%r111, %r49, %r494;
	add.s32 	%r112, %r50, %r496;
	add.s32 	%r113, %r51, %r497;
	sub.s32 	%r498, %r487, %r492;
	add.s32 	%r499, %r498, %r111;
	sub.s32 	%r500, %r488, %r492;
	add.s32 	%r501, %r500, %r112;
	sub.s32 	%r502, %r490, %r492;
	add.s32 	%r503, %r502, %r113;
	cvt.u16.u32 	%rs134, %r499;
	add.s16 	%rs135, %rs134, 24;
	and.b16  	%rs136, %rs135, 255;
	mul.lo.s16 	%rs137, %rs136, 171;
	shr.u16 	%rs138, %rs137, 12;
	cvt.u32.u16 	%r504, %rs138;
	add.s32 	%r505, %r504, -1;
	cvt.u16.u32 	%rs139, %r501;
	add.s16 	%rs140, %rs139, 24;
	and.b16  	%rs141, %rs140, 255;
	mul.lo.s16 	%rs142, %rs141, 171;
	shr.u16 	%rs143, %rs142, 12;
	cvt.u32.u16 	%r506, %rs143;
	add.s32 	%r507, %r506, -1;
	add.s32 	%r508, %r503, 24;
	mul.hi.u32 	%r509, %r508, -1431655765;
	shr.u32 	%r510, %r509, 4;
	add.s32 	%r511, %r510, -1;
	or.b32  	%r512, %r507, %r511;
	or.b32  	%r513, %r512, %r505;
	mul.lo.s16 	%rs144, %rs134, 86;
	shr.u16 	%rs145, %rs144, 15;
	shr.u16 	%rs146, %rs144, 8;
	add.s16 	%rs147, %rs146, %rs145;
	mul.lo.s16 	%rs148, %rs147, 3;
	sub.s16 	%rs149, %rs134, %rs148;
	cvt.s16.s8 	%rs150, %rs149;
	mul.wide.s16 	%r514, %rs150, 512;
	mul.lo.s16 	%rs151, %rs139, 86;
	shr.u16 	%rs152, %rs151, 15;
	shr.u16 	%rs153, %rs151, 8;
	add.s16 	%rs154, %rs153, %rs152;
	mul.lo.s16 	%rs155, %rs154, 3;
	sub.s16 	%rs156, %rs139, %rs155;
	cvt.s16.s8 	%rs157, %rs156;
	mul.wide.s16 	%r515, %rs157, 1536;
	cvt.u32.u16 	%r516, %rs147;
	and.b32  	%r517, %r516, 255;
	and.b16  	%rs158, %rs154, 255;
	mul.wide.u16 	%r518, %rs158, 8;
	mul.hi.s32 	%r519, %r503, 1431655766;
	shr.u32 	%r520, %r519, 31;
	add.s32 	%r521, %r519, %r520;
	mul.lo.s32 	%r522, %r521, 3;
	sub.s32 	%r523, %r503, %r522;
	shl.b32 	%r524, %r521, 6;
	mad.lo.s32 	%r525, %r523, 4608, %r524;
	add.s32 	%r526, %r525, %r517;
	add.s32 	%r527, %r526, %r515;
	add.s32 	%r528, %r527, %r514;
	add.s32 	%r114, %r528, %r518;
	setp.ne.s32 	%p27, %r513, 0;
	mov.u32 	%r839, %r826;
	mov.u32 	%r840, %r827;
	mov.u32 	%r841, %r828;
	@%p27 bra 	$L__BB0_38;
	mov.u32 	%r529, _ZZ7polmoveiP5uint4PcS1_PjiijjjE7lattice;
	add.s32 	%r115, %r529, %r114;
	ld.shared.u8 	%rs256, [%r115];
	cvt.u32.u16 	%r530, %rs256;
	cvt.s32.s8 	%r116, %r530;
	and.b32  	%r117, %r116, 64;
	or.b32  	%r531, %r530, %r109;
	and.b32  	%r532, %r531, 64;
	setp.eq.s32 	%p28, %r532, 0;
	mov.u32 	%r839, %r826;
	mov.u32 	%r840, %r827;
	mov.u32 	%r841, %r828;
	@%p28 bra 	$L__BB0_38;
	cvt.u32.u16 	%r533, %rs6;
	cvt.s32.s8 	%r832, %r533;
	and.b32  	%r534, %r832, 15;
	shl.b32 	%r535, %r838, 11;
	xor.b32  	%r536, %r535, %r838;
	shr.u32 	%r537, %r536, 8;
	shr.u32 	%r538, %r828, 19;
	xor.b32  	%r539, %r537, %r538;
	xor.b32  	%r540, %r539, %r536;
	xor.b32  	%r841, %r540, %r828;
	and.b32  	%r541, %r832, 12;
	cvt.u64.u32 	%rd17, %r541;
	add.s64 	%rd18, %rd2, %rd17;
	ld.local.u32 	%r542, [%rd18];
	cvt.s16.s8 	%rs159, %rs6;
	mul.wide.s16 	%r543, %rs159, 8;
	and.b32  	%r544, %r543, 24;
	shl.b32 	%r545, %r841, 2;
	and.b32  	%r546, %r545, 4;
	or.b32  	%r547, %r544, %r546;
	shr.u32 	%r548, %r542, %r547;
	and.b32  	%r549, %r548, 15;
	xor.b32  	%r550, %r549, 15;
	or.b32  	%r551, %r550, %r534;
	setp.eq.s32 	%p29, %r551, 15;
	and.b32  	%r552, %r550, %r832;
	selp.b32 	%r553, %r552, %r551, %p29;
	and.b32  	%r554, %r841, 2;
	setp.eq.s32 	%p30, %r554, 0;
	selp.b32 	%r120, %r553, %r549, %p30;
	selp.b32 	%r121, %r549, %r553, %p30;
	and.b32  	%r555, %r120, 1;
	shr.u32 	%r556, %r120, 1;
	and.b32  	%r557, %r556, 1;
	shr.u32 	%r558, %r120, 2;
	and.b32  	%r559, %r558, 1;
	shr.u32 	%r560, %r120, 3;
	sub.s32 	%r561, %r555, %r560;
	add.s32 	%r562, %r561, %r111;
	sub.s32 	%r563, %r557, %r560;
	add.s32 	%r564, %r563, %r112;
	sub.s32 	%r565, %r559, %r560;
	add.s32 	%r566, %r565, %r113;
	cvt.u16.u32 	%rs160, %r562;
	add.s16 	%rs161, %rs160, 24;
	and.b16  	%rs162, %rs161, 255;
	mul.lo.s16 	%rs163, %rs162, 171;
	shr.u16 	%rs164, %rs163, 12;
	cvt.u32.u16 	%r567, %rs164;
	add.s32 	%r568, %r567, -1;
	cvt.u16.u32 	%rs165, %r564;
	add.s16 	%rs166, %rs165, 24;
	and.b16  	%rs167, %rs166, 255;
	mul.lo.s16 	%rs168, %rs167, 171;
	shr.u16 	%rs169, %rs168, 12;
	cvt.u32.u16 	%r569, %rs169;
	add.s32 	%r570, %r569, -1;
	add.s32 	%r571, %r566, 24;
	mul.hi.u32 	%r572, %r571, -1431655765;
	shr.u32 	%r573, %r572, 4;
	add.s32 	%r574, %r573, -1;
	or.b32  	%r575, %r568, %r574;
	or.b32  	%r576, %r575, %r570;
	mul.lo.s16 	%rs170, %rs160, 86;
	shr.u16 	%rs171, %rs170, 15;
	shr.u16 	%rs172, %rs170, 8;
	add.s16 	%rs173, %rs172, %rs171;
	mul.lo.s16 	%rs174, %rs173, 3;
	sub.s16 	%rs175, %rs160, %rs174;
	cvt.s16.s8 	%rs176, %rs175;
	mul.wide.s16 	%r577, %rs176, 512;
	mul.lo.s16 	%rs177, %rs165, 86;
	shr.u16 	%rs178, %rs177, 15;
	shr.u16 	%rs179, %rs177, 8;
	add.s16 	%rs180, %rs179, %rs178;
	mul.lo.s16 	%rs181, %rs180, 3;
	sub.s16 	%rs182, %rs165, %rs181;
	cvt.s16.s8 	%rs183, %rs182;
	mul.wide.s16 	%r578, %rs183, 1536;
	mul.hi.s32 	%r579, %r566, 1431655766;
	shr.u32 	%r580, %r579, 31;
	add.s32 	%r581, %r579, %r580;
	mul.lo.s32 	%r582, %r581, 3;
	sub.s32 	%r583, %r566, %r582;
	mul.lo.s32 	%r584, %r583, 4608;
	cvt.u32.u16 	%r585, %rs173;
	and.b32  	%r586, %r585, 255;
	and.b16  	%rs184, %rs180, 255;
	mul.wide.u16 	%r587, %rs184, 8;
	shl.b32 	%r588, %r581, 6;
	or.b32  	%r589, %r584, %r586;
	add.s32 	%r590, %r589, %r588;
	add.s32 	%r591, %r590, %r577;
	add.s32 	%r592, %r591, %r578;
	add.s32 	%r122, %r592, %r587;
	setp.ne.s32 	%p31, %r576, 0;
	mov.u32 	%r838, %r826;
	mov.u32 	%r839, %r827;
	mov.u32 	%r840, %r828;
	@%p31 bra 	$L__BB0_38;
	mov.u32 	%r593, _ZZ7polmoveiP5uint4PcS1_PjiijjjE7lattice;
	add.s32 	%r123, %r593, %r122;
	ld.shared.u8 	%rs185, [%r123];
	setp.ne.s16 	%p32, %rs185, 0;
	mov.u32 	%r838, %r826;
	mov.u32 	%r839, %r827;
	mov.u32 	%r840, %r828;
	@%p32 bra 	$L__BB0_38;
	and.b32  	%r594, %r832, 64;
	add.s32 	%r595, %r117, %r594;
	setp.eq.s32 	%p33, %r595, 128;
	shr.u32 	%r596, %r841, 2;
	and.b32  	%r597, %r596, 1;
	shr.u16 	%rs186, %rs6, 6;
	and.b16  	%rs187, %rs186, 1;
	cvt.u32.u16 	%r598, %rs187;
	selp.b32 	%r124, %r597, %r598, %p33;
	setp.eq.s32 	%p34, %r124, 0;
	@%p34 bra 	$L__BB0_35;
	and.b32  	%r599, %r110, 16;
	or.b32  	%r831, %r120, %r599;
	bra.uni 	$L__BB0_36;
$L__BB0_35:
	and.b32  	%r600, %r832, 112;
	or.b32  	%r831, %r600, %r120;
	shr.u32 	%r832, %r116, 1;
	and.b16  	%rs256, %rs256, 31;
$L__BB0_36:
	setp.ne.s32 	%p35, %r124, 0;
	and.b32  	%r601, %r832, 16;
	or.b32  	%r602, %r601, %r121;
	st.shared.u8 	[%r108], %r831;
	st.shared.u8 	[%r123], %r602;
	mov.u32 	%r838, %r826;
	mov.u32 	%r839, %r827;
	mov.u32 	%r840, %r828;
	@%p35 bra 	$L__BB0_38;
	st.shared.u8 	[%r115], %rs256;
	mov.u32 	%r838, %r826;
	mov.u32 	%r839, %r827;
	mov.u32 	%r840, %r828;
$L__BB0_38:
	bar.sync 	0;
	mul.hi.u32 	%r603, %r815, -719864711;
	shr.u32 	%r604, %r603, 14;
	mul.hi.u32 	%r605, %r604, 159072863;
	mul.lo.s32 	%r606, %r605, 27;
	sub.s32 	%r134, %r604, %r606;
	shl.b32 	%r607, %r134, 9;
	or.b32  	%r608, %r607, %r40;
	mov.u32 	%r609, _ZZ7polmoveiP5uint4PcS1_PjiijjjE7lattice;
	add.s32 	%r135, %r609, %r608;
	ld.shared.u8 	%rs10, [%r135];
	cvt.u32.u16 	%r610, %rs10;
	cvt.s32.s8 	%r136, %r610;
	setp.eq.s16 	%p36, %rs10, 0;
	@%p36 bra 	$L__BB0_50;
	and.b32  	%r611, %r136, 1;
	shr.u32 	%r612, %r136, 1;
	and.b32  	%r613, %r612, 1;
	shr.u32 	%r614, %r136, 2;
	and.b32  	%r615, %r614, 1;
	shr.u32 	%r616, %r136, 3;
	and.b32  	%r617, %r616, 1;
	cvt.u16.u32 	%rs188, %r134;
	mul.lo.s16 	%rs189, %rs188, 171;
	shr.u16 	%rs190, %rs189, 9;
	mul.lo.s16 	%rs191, %rs190, 3;
	sub.s16 	%rs192, %rs188, %rs191;
	cvt.u32.u16 	%r618, %rs192;
	and.b32  	%r619, %r618, 255;
	mul.lo.s16 	%rs193, %rs190, 86;
	shr.u16 	%rs194, %rs193, 8;
	mul.lo.s16 	%rs195, %rs194, 3;
	sub.s16 	%rs196, %rs190, %rs195;
	cvt.u32.u16 	%r620, %rs196;
	and.b32  	%r621, %r620, 255;
	mul.lo.s16 	%rs197, %rs188, 57;
	shr.u16 	%rs198, %rs197, 9;
	cvt.u32.u16 	%r622, %rs198;
	add.s32 	%r137, %r49, %r619;
	add.s32 	%r138, %r50, %r621;
	add.s32 	%r139, %r51, %r622;
	sub.s32 	%r623, %r611, %r617;
	add.s32 	%r624, %r623, %r137;
	sub.s32 	%r625, %r613, %r617;
	add.s32 	%r626, %r625, %r138;
	sub.s32 	%r627, %r615, %r617;
	add.s32 	%r628, %r627, %r139;
	cvt.u16.u32 	%rs199, %r624;
	add.s16 	%rs200, %rs199, 24;
	and.b16  	%rs201, %rs200, 255;
	mul.lo.s16 	%rs202, %rs201, 171;
	shr.u16 	%rs203, %rs202, 12;
	cvt.u32.u16 	%r629, %rs203;
	add.s32 	%r630, %r629, -1;
	cvt.u16.u32 	%rs204, %r626;
	add.s16 	%rs205, %rs204, 24;
	and.b16  	%rs206, %rs205, 255;
	mul.lo.s16 	%rs207, %rs206, 171;
	shr.u16 	%rs208, %rs207, 12;
	cvt.u32.u16 	%r631, %rs208;
	add.s32 	%r632, %r631, -1;
	add.s32 	%r633, %r628, 24;
	mul.hi.u32 	%r634, %r633, -1431655765;
	shr.u32 	%r635, %r634, 4;
	add.s32 	%r636, %r635, -1;
	or.b32  	%r637, %r632, %r636;
	or.b32  	%r638, %r637, %r630;
	mul.lo.s16 	%rs209, %rs199, 86;
	shr.u16 	%rs210, %rs209, 15;
	shr.u16 	%rs211, %rs209, 8;
	add.s16 	%rs212, %rs211, %rs210;
	mul.lo.s16 	%rs213, %rs212, 3;
	sub.s16 	%rs214, %rs199, %rs213;
	cvt.s16.s8 	%rs215, %rs214;
	mul.wide.s16 	%r639, %rs215, 512;
	mul.lo.s16 	%rs216, %rs204, 86;
	shr.u16 	%rs217, %rs216, 15;
	shr.u16 	%rs218, %rs216, 8;
	add.s16 	%rs219, %rs218, %rs217;
	mul.lo.s16 	%rs220, %rs219, 3;
	sub.s16 	%rs221, %rs204, %rs220;
	cvt.s16.s8 	%rs222, %rs221;
	mul.wide.s16 	%r640, %rs222, 1536;
	cvt.u32.u16 	%r641, %rs212;
	and.b32  	%r642, %r641, 255;
	and.b16  	%rs223, %rs219, 255;
	mul.wide.u16 	%r643, %rs223, 8;
	mul.hi.s32 	%r644, %r628, 1431655766;
	shr.u32 	%r645, %r644, 31;
	add.s32 	%r646, %r644, %r645;
	mul.lo.s32 	%r647, %r646, 3;
	sub.s32 	%r648, %r628, %r647;
	shl.b32 	%r649, %r646, 6;
	mad.lo.s32 	%r650, %r648, 4608, %r649;
	add.s32 	%r651, %r650, %r642;
	add.s32 	%r652, %r651, %r640;
	add.s32 	%r653, %r652, %r639;
	add.s32 	%r140, %r653, %r643;
	setp.ne.s32 	%p37, %r638, 0;
	@%p37 bra 	$L__BB0_50;
	mov.u32 	%r654, _ZZ7polmoveiP5uint4PcS1_PjiijjjE7lattice;
	add.s32 	%r141, %r654, %r140;
	ld.shared.u8 	%rs224, [%r141];
	cvt.u32.u16 	%r655, %rs224;
	cvt.s32.s8 	%r142, %r655;
	and.b32  	%r143, %r142, 48;
	and.b16  	%rs225, %rs224, 64;
	setp.ne.s16 	%p38, %rs225, 0;
	@%p38 bra 	$L__BB0_50;
	or.b32  	%r656, %r142, %r136;
	and.b32  	%r144, %r656, 15;
	setp.ne.s32 	%p39, %r144, 15;
	and.b32  	%r657, %r136, %r142;
	and.b32  	%r145, %r657, 15;
	setp.ne.s32 	%p40, %r145, 0;
	and.pred  	%p41, %p39, %p40;
	@%p41 bra 	$L__BB0_50;
	setp.eq.s32 	%p42, %r144, 15;
	selp.b32 	%r146, %r145, %r144, %p42;
	setp.eq.s32 	%p43, %r146, 3;
	@%p43 bra 	$L__BB0_50;
	setp.eq.s32 	%p44, %r146, 12;
	@%p44 bra 	$L__BB0_50;
	and.b32  	%r658, %r146, 1;
	shr.u32 	%r659, %r146, 1;
	and.b32  	%r660, %r659, 1;
	shr.u32 	%r661, %r146, 2;
	and.b32  	%r662, %r661, 1;
	shr.u32 	%r663, %r146, 3;
	sub.s32 	%r664, %r658, %r663;
	add.s32 	%r665, %r664, %r137;
	sub.s32 	%r666, %r660, %r663;
	add.s32 	%r667, %r666, %r138;
	sub.s32 	%r668, %r662, %r663;
	add.s32 	%r669, %r668, %r139;
	cvt.u16.u32 	%rs226, %r665;
	add.s16 	%rs227, %rs226, 24;
	and.b16  	%rs228, %rs227, 255;
	mul.lo.s16 	%rs229, %rs228, 171;
	shr.u16 	%rs230, %rs229, 12;
	cvt.u32.u16 	%r670, %rs230;
	add.s32 	%r671, %r670, -1;
	cvt.u16.u32 	%rs231, %r667;
	add.s16 	%rs232, %rs231, 24;
	and.b16  	%rs233, %rs232, 255;
	mul.lo.s16 	%rs234, %rs233, 171;
	shr.u16 	%rs235, %rs234, 12;
	cvt.u32.u16 	%r672, %rs235;
	add.s32 	%r673, %r672, -1;
	add.s32 	%r674, %r669, 24;
	mul.hi.u32 	%r675, %r674, -1431655765;
	shr.u32 	%r676, %r675, 4;
	add.s32 	%r677, %r676, -1;
	or.b32  	%r678, %r671, %r677;
	or.b32  	%r679, %r678, %r673;
	mul.lo.s16 	%rs236, %rs226, 86;
	shr.u16 	%rs237, %rs236, 15;
	shr.u16 	%rs238, %rs236, 8;
	add.s16 	%rs239, %rs238, %rs237;
	mul.lo.s16 	%rs240, %rs239, 3;
	sub.s16 	%rs241, %rs226, %rs240;
	cvt.s16.s8 	%rs242, %rs241;
	mul.wide.s16 	%r680, %rs242, 512;
	mul.lo.s16 	%rs243, %rs231, 86;
	shr.u16 	%rs244, %rs243, 15;
	shr.u16 	%rs245, %rs243, 8;
	add.s16 	%rs246, %rs245, %rs244;
	mul.lo.s16 	%rs247, %rs246, 3;
	sub.s16 	%rs248, %rs231, %rs247;
	cvt.s16.s8 	%rs249, %rs248;
	mul.wide.s16 	%r681, %rs249, 1536;
	mul.hi.s32 	%r682, %r669, 1431655766;
	shr.u32 	%r683, %r682, 31;
	add.s32 	%r684, %r682, %r683;
	mul.lo.s32 	%r685, %r684, 3;
	sub.s32 	%r686, %r669, %r685;
	mul.lo.s32 	%r687, %r686, 4608;
	cvt.u32.u16 	%r688, %rs239;
	and.b32  	%r689, %r688, 255;
	and.b16  	%rs250, %rs246, 255;
	mul.wide.u16 	%r690, %rs250, 8;
	shl.b32 	%r691, %r684, 6;
	or.b32  	%r692, %r687, %r689;
	add.s32 	%r693, %r692, %r691;
	add.s32 	%r694, %r693, %r680;
	add.s32 	%r695, %r694, %r681;
	add.s32 	%r147, %r695, %r690;
	setp.ne.s32 	%p45, %r679, 0;
	@%p45 bra 	$L__BB0_50;
	mov.u32 	%r696, _ZZ7polmoveiP5uint4PcS1_PjiijjjE7lattice;
	add.s32 	%r148, %r696, %r147;
	ld.shared.u8 	%rs257, [%r148];
	cvt.u32.u16 	%r697, %rs257;
	cvt.s32.s8 	%r149, %r697;
	and.b32  	%r150, %r149, 64;
	and.b32  	%r698, %r136, 64;
	add.s32 	%r699, %r150, %r698;
	setp.eq.s32 	%p46, %r699, 128;
	@%p46 bra 	$L__BB0_50;
	shl.b32 	%r700, %r838, 11;
	xor.b32  	%r701, %r700, %r838;
	shr.u32 	%r702, %r701, 8;
	shr.u32 	%r703, %r841, 19;
	xor.b32  	%r704, %r702, %r703;
	xor.b32  	%r705, %r704, %r701;
	xor.b32  	%r151, %r705, %r841;
	and.b32  	%r706, %r136, 64;
	or.b32  	%r707, %r150, %r706;
	setp.eq.s32 	%p47, %r707, 0;
	and.b32  	%r708, %r151, 1;
	and.b16  	%rs251, %rs10, 64;
	setp.eq.s16 	%p48, %rs251, 0;
	selp.u32 	%r709, 1, 0, %p48;
	selp.b32 	%r710, %r708, %r709, %p47;
	setp.eq.s32 	%p49, %r710, 0;
	@%p49 bra 	$L__BB0_48;
	shl.b32 	%r711, %r136, 1;
	and.b32  	%r712, %r711, 32;
	or.b32  	%r713, %r146, %r712;
	or.b32  	%r714, %r143, %r713;
	or.b32  	%r837, %r714, 64;
	bra.uni 	$L__BB0_49;
$L__BB0_48:
	and.b32  	%r715, %r136, 112;
	or.b32  	%r837, %r715, %r146;
	and.b32  	%r716, %r149, 63;
	shl.b32 	%r717, %r143, 1;
	or.b32  	%r718, %r716, %r717;
	cvt.u16.u32 	%rs252, %r718;
	or.b16  	%rs257, %rs252, 64;
$L__BB0_49:
	mov.b16 	%rs253, 0;
	st.shared.u8 	[%r141], %rs253;
	st.shared.u8 	[%r135], %r837;
	st.shared.u8 	[%r148], %rs257;
	mov.u32 	%r838, %r839;
	mov.u32 	%r839, %r840;
	mov.u32 	%r840, %r841;
	mov.u32 	%r841, %r151;
$L__BB0_50:
	bar.sync 	0;
	add.s32 	%r810, %r810, 1;
	setp.ne.s32 	%p50, %r810, %r191;
	@%p50 bra 	$L__BB0_9;
$L__BB0_51:
	ld.param.u32 	%r789, [_Z7polmoveiP5uint4PcS1_Pjiijjj_param_8];
	ld.param.u32 	%r788, [_Z7polmoveiP5uint4PcS1_Pjiijjj_param_6];
	ld.param.u64 	%rd22, [_Z7polmoveiP5uint4PcS1_Pjiijjj_param_3];
	mul.hi.s32 	%r720, %r788, 715827883;
	shr.u32 	%r721, %r720, 31;
	shr.s32 	%r722, %r720, 2;
	add.s32 	%r723, %r722, %r721;
	mul.lo.s32 	%r724, %r723, 24;
	sub.s32 	%r168, %r788, %r724;
	mul.hi.s32 	%r725, %r723, 715827883;
	shr.u32 	%r726, %r725, 31;
	shr.u32 	%r727, %r725, 2;
	add.s32 	%r728, %r727, %r726;
	mul.lo.s32 	%r729, %r728, 24;
	sub.s32 	%r169, %r723, %r729;
	mul.hi.s32 	%r730, %r788, 954437177;
	shr.u32 	%r731, %r730, 31;
	shr.s32 	%r732, %r730, 7;
	add.s32 	%r170, %r732, %r731;
	div.u32 	%r733, %r2, %r193;
	mul.lo.s32 	%r734, %r733, %r193;
	sub.s32 	%r735, %r2, %r734;
	add.s32 	%r171, %r735, %r193;
	rem.u32 	%r736, %r733, %r789;
	add.s32 	%r172, %r736, %r789;
	mul.lo.s32 	%r737, %r789, %r193;
	div.u32 	%r738, %r2, %r737;
	add.s32 	%r173, %r738, %r195;
	cvta.to.global.u64 	%rd4, %rd22;
	mov.b32 	%r850, 0;
	mov.u32 	%r851, %r850;
$L__BB0_52:
	and.b32  	%r176, %r850, 1;
	setp.eq.s32 	%p51, %r176, 0;
	sub.s32 	%r739, 24, %r168;
	selp.b32 	%r177, %r739, %r168, %p51;
	and.b32  	%r178, %r850, 2;
	setp.eq.s32 	%p52, %r178, 0;
	sub.s32 	%r740, 24, %r169;
	selp.b32 	%r179, %r740, %r169, %p52;
	and.b32  	%r180, %r850, 4;
	setp.eq.s32 	%p53, %r180, 0;
	sub.s32 	%r741, 24, %r170;
	selp.b32 	%r742, %r741, %r170, %p53;
	mul.lo.s32 	%r181, %r177, %r179;
	mul.lo.s32 	%r182, %r181, %r742;
	setp.ge.s32 	%p54, %r1, %r182;
	@%p54 bra 	$L__BB0_55;
	ld.param.u32 	%r790, [_Z7polmoveiP5uint4PcS1_Pjiijjj_param_8];
	selp.b32 	%r183, %r168, 0, %p51;
	selp.b32 	%r184, %r169, 0, %p52;
	selp.b32 	%r185, %r170, 0, %p53;
	shr.u32 	%r743, %r850, 2;
	sub.s32 	%r744, %r173, %r743;
	rem.u32 	%r745, %r744, %r195;
	shl.b32 	%r746, %r850, 30;
	shr.s32 	%r747, %r746, 31;
	add.s32 	%r748, %r172, %r747;
	rem.u32 	%r749, %r748, %r790;
	mad.lo.s32 	%r750, %r745, %r790, %r749;
	sub.s32 	%r751, %r171, %r176;
	rem.u32 	%r752, %r751, %r193;
	mad.lo.s32 	%r753, %r750, %r193, %r752;
	mad.lo.s32 	%r186, %r753, 13824, %r851;
	mov.u32 	%r852, %r1;
$L__BB0_54:
	div.s32 	%r754, %r852, %r177;
	mul.lo.s32 	%r755, %r754, %r177;
	sub.s32 	%r756, %r852, %r755;
	add.s32 	%r757, %r756, %r183;
	rem.s32 	%r758, %r754, %r179;
	add.s32 	%r759, %r758, %r184;
	div.s32 	%r760, %r852, %r181;
	add.s32 	%r761, %r760, %r185;
	add.s32 	%r762, %r186, %r852;
	mul.hi.s32 	%r763, %r757, 1431655766;
	shr.u32 	%r764, %r763, 31;
	add.s32 	%r765, %r763, %r764;
	mul.lo.s32 	%r766, %r765, 3;
	sub.s32 	%r767, %r757, %r766;
	shl.b32 	%r768, %r767, 9;
	mul.hi.s32 	%r769, %r759, 1431655766;
	shr.u32 	%r770, %r769, 31;
	add.s32 	%r771, %r769, %r770;
	mul.lo.s32 	%r772, %r771, 3;
	sub.s32 	%r773, %r759, %r772;
	shl.b32 	%r774, %r771, 3;
	mul.hi.s32 	%r775, %r761, 1431655766;
	shr.u32 	%r776, %r775, 31;
	add.s32 	%r777, %r775, %r776;
	mul.lo.s32 	%r778, %r777, 3;
	sub.s32 	%r779, %r761, %r778;
	shl.b32 	%r780, %r777, 6;
	add.s32 	%r781, %r768, %r765;
	mad.lo.s32 	%r782, %r773, 1536, %r781;
	add.s32 	%r783, %r782, %r774;
	mad.lo.s32 	%r784, %r779, 4608, %r783;
	add.s32 	%r785, %r784, %r780;
	mov.u32 	%r786, _ZZ7polmoveiP5uint4PcS1_PjiijjjE7lattice;
	add.s32 	%r787, %r786, %r785;
	ld.shared.u8 	%rs254, [%r787];
	cvt.s64.s32 	%rd19, %r762;
	add.s64 	%rd20, %rd4, %rd19;
	st.global.u8 	[%rd20], %rs254;
	add.s32 	%r852, %r852, 512;
	setp.lt.s32 	%p58, %r852, %r182;
	@%p58 bra 	$L__BB0_54;
$L__BB0_55:
	add.s32 	%r851, %r182, %r851;
	add.s32 	%r850, %r850, 1;
	setp.ne.s32 	%p59, %r850, 8;
	@%p59 bra 	$L__BB0_52;
	st.global.v4.u32 	[%rd3], {%r841, %r840, %r839, %r838};
	st.global.v4.u32 	[%rd3+16], {%r815, %r816, %r817, %r842};
	bar.sync 	0;
	ret;

}


// ===== COMPILED SASS (sm_100) =====

	.target	sm_100

	.elftype	@"ET_EXEC"


//--------------------- .note.nv.tkinfo           --------------------------
	.section	.note.nv.tkinfo,"",@"SHT_NOTE"
	.sectionflags	@"SHF_NOTE_NV_TKINFO"
	.tkinfo
        /*0018*/ 	.word	0x00000002
        /*0030*/ 	.string	""
        /*0030*/ 	.string	"ptxas"
        /*0030*/ 	.string	"Cuda compilation tools, release 13.0, V13.0.88"
        /*0030*/ 	.string	"Build cuda_13.0.r13.0/compiler.36424714_0"
        /*0030*/ 	.string	"-arch sm_100 -m 64 "



//--------------------- .note.nv.cuinfo           --------------------------
	.section	.note.nv.cuinfo,"",@"SHT_NOTE"
	.sectionflags	@"SHF_NOTE_NV_CUINFO"
        /*0018*/ 	.short	0x0002
        /*001a*/ 	.short	0x0064
        /*001c*/ 	.short	0x0082
	.zero		2


//--------------------- .nv.info                  --------------------------
	.section	.nv.info,"",@"SHT_CUDA_INFO"
	.align	4


	//----- nvinfo : EIATTR_REGCOUNT
	.align		4
        /*0000*/ 	.byte	0x04, 0x2f
        /*0002*/ 	.short	(.L_1 - .L_0)
	.align		4
.L_0:
        /*0004*/ 	.word	index@(_Z7polmoveiP5uint4PcS1_Pjiijjj)
        /*0008*/ 	.word	0x0000002d


	//----- nvinfo : EIATTR_FRAME_SIZE
	.align		4
.L_1:
        /*000c*/ 	.byte	0x04, 0x11
        /*000e*/ 	.short	(.L_3 - .L_2)
	.align		4
.L_2:
        /*0010*/ 	.word	index@(_Z7polmoveiP5uint4PcS1_Pjiijjj)
        /*0014*/ 	.word	0x00000010


	//----- nvinfo : EIATTR_MIN_STACK_SIZE
	.align		4
.L_3:
        /*0018*/ 	.byte	0x04, 0x12
        /*001a*/ 	.short	(.L_5 - .L_4)
	.align		4
.L_4:
        /*001c*/ 	.word	index@(_Z7polmoveiP5uint4PcS1_Pjiijjj)
        /*0020*/ 	.word	0x00000010
.L_5:


//--------------------- .nv.compat                --------------------------
	.section	.nv.compat,"",@"SHT_CUDA_COMPAT_INFO"
	.align	4
        /*0000*/ 	.byte	0x02, 0x09, 0x00, 0x00, 0x02, 0x02, 0x01, 0x00, 0x02, 0x05, 0x05, 0x00, 0x03, 0x07, 0x01, 0x01
        /*0010*/ 	.byte	0x02, 0x03, 0x00, 0x00, 0x02, 0x06, 0x01, 0x00, 0x04, 0x0b, 0x08, 0x00, 0x09, 0x00, 0x00, 0x00
        /*0020*/ 	.byte	0x00, 0x00, 0x00, 0x00


//--------------------- .nv.info._Z7polmoveiP5uint4PcS1_Pjiijjj --------------------------
	.section	.nv.info._Z7polmoveiP5uint4PcS1_Pjiijjj,"",@"SHT_CUDA_INFO"
	.sectionflags	@""
	.align	4


	//----- nvinfo : EIATTR_CUDA_API_VERSION
	.align		4
        /*0000*/ 	.byte	0x04, 0x37
        /*0002*/ 	.short	(.L_7 - .L_6)
.L_6:
        /*0004*/ 	.word	0x00000082


	//----- nvinfo : EIATTR_KPARAM_INFO
	.align		4
.L_7:
        /*0008*/ 	.byte	0x04, 0x17
        /*000a*/ 	.short	(.L_9 - .L_8)
.L_8:
        /*000c*/ 	.word	0x00000000
        /*0010*/ 	.short	0x0009
        /*0012*/ 	.short	0x0038
        /*0014*/ 	.byte	0x00, 0xf0, 0x11, 0x00


	//----- nvinfo : EIATTR_KPARAM_INFO
	.align		4
.L_9:
        /*0018*/ 	.byte	0x04, 0x17
        /*001a*/ 	.short	(.L_11 - .L_10)
.L_10:
        /*001c*/ 	.word	0x00000000
        /*0020*/ 	.short	0x0008
        /*0022*/ 	.short	0x0034
        /*0024*/ 	.byte	0x00, 0xf0, 0x11, 0x00


	//----- nvinfo : EIATTR_KPARAM_INFO
	.align		4
.L_11:
        /*0028*/ 	.byte	0x04, 0x17
        /*002a*/ 	.short	(.L_13 - .L_12)
.L_12:
        /*002c*/ 	.word	0x00000000
        /*0030*/ 	.short	0x0007
        /*0032*/ 	.short	0x0030
        /*0034*/ 	.byte	0x00, 0xf0, 0x11, 0x00


	//----- nvinfo : EIATTR_KPARAM_INFO
	.align		4
.L_13:
        /*0038*/ 	.byte	0x04, 0x17
        /*003a*/ 	.short	(.L_15 - .L_14)
.L_14:
        /*003c*/ 	.word	0x00000000
        /*0040*/ 	.short	0x0006
        /*0042*/ 	.short	0x002c
        /*0044*/ 	.byte	0x00, 0xf0, 0x11, 0x00


	//----- nvinfo : EIATTR_KPARAM_INFO
	.align		4
.L_15:
        /*0048*/ 	.byte	0x04, 0x17
        /*004a*/ 	.short	(.L_17 - .L_16)
.L_16:
        /*004c*/ 	.word	0x00000000
        /*0050*/ 	.short	0x0005
        /*0052*/ 	.short	0x0028
        /*0054*/ 	.byte	0x00, 0xf0, 0x11, 0x00


	//----- nvinfo : EIATTR_KPARAM_INFO
	.align		4
.L_17:
        /*0058*/ 	.byte	0x04, 0x17
        /*005a*/ 	.short	(.L_19 - .L_18)
.L_18:
        /*005c*/ 	.word	0x00000000
        /*0060*/ 	.short	0x0004
        /*0062*/ 	.short	0x0020
        /*0064*/ 	.byte	0x00, 0xf5, 0x21, 0x00


	//----- nvinfo : EIATTR_KPARAM_INFO
	.align		4
.L_19:
        /*0068*/ 	.byte	0x04, 0x17
        /*006a*/ 	.short	(.L_21 - .L_20)
.L_20:
        /*006c*/ 	.word	0x00000000
        /*0070*/ 	.short	0x0003
        /*0072*/ 	.short	0x0018
        /*0074*/ 	.byte	0x00, 0xf5, 0x21, 0x00


	//----- nvinfo : EIATTR_KPARAM_INFO
	.align		4
.L_21:
        /*0078*/ 	.byte	0x04, 0x17
        /*007a*/ 	.short	(.L_23 - .L_22)
.L_22:
        /*007c*/ 	.word	0x00000000
        /*0080*/ 	.short	0x0002
        /*0082*/ 	.short	0x0010
        /*0084*/ 	.byte	0x00, 0xf5, 0x21, 0x00


	//----- nvinfo : EIATTR_KPARAM_INFO
	.align		4
.L_23:
        /*0088*/ 	.byte	0x04, 0x17
        /*008a*/ 	.short	(.L_25 - .L_24)
.L_24:
        /*008c*/ 	.word	0x00000000
        /*0090*/ 	.short	0x0001
        /*0092*/ 	.short	0x0008
        /*0094*/ 	.byte	0x00, 0xf5, 0x21, 0x00


	//----- nvinfo : EIATTR_KPARAM_INFO
	.align		4
.L_25:
        /*0098*/ 	.byte	0x04, 0x17
        /*009a*/ 	.short	(.L_27 - .L_26)
.L_26:
        /*009c*/ 	.word	0x00000000
        /*00a0*/ 	.short	0x0000
        /*00a2*/ 	.short	0x0000
        /*00a4*/ 	.byte	0x00, 0xf0, 0x11, 0x00


	//----- nvinfo : EIATTR_SPARSE_MMA_MASK
	.align		4
.L_27:
        /*00a8*/ 	.byte	0x03, 0x50
        /*00aa*/ 	.short	0x0000


	//----- nvinfo : EIATTR_MAXREG_COUNT
	.align		4
        /*00ac*/ 	.byte	0x03, 0x1b
        /*00ae*/ 	.short	0x00ff


	//----- nvinfo : EIATTR_NUM_BARRIERS
	.align		4
        /*00b0*/ 	.byte	0x02, 0x4c
        /*00b2*/ 	.byte	0x01
	.zero		1


	//----- nvinfo : EIATTR_MERCURY_ISA_VERSION
	.align		4
        /*00b4*/ 	.byte	0x03, 0x5f
        /*00b6*/ 	.short	0x0101


	//----- nvinfo : EIATTR_VRC_CTA_INIT_COUNT
	.align		4
        /*00b8*/ 	.byte	0x02, 0x4a
	.zero		1
	.zero		1


	//----- nvinfo : EIATTR_EXIT_INSTR_OFFSETS
	.align		4
        /*00bc*/ 	.byte	0x04, 0x1c
        /*00be*/ 	.short	(.L_29 - .L_28)


	//   ....[0]....
.L_28:
        /*00c0*/ 	.word	0x00004d60


	//----- nvinfo : EIATTR_CRS_STACK_SIZE
	.align		4
.L_29:
        /*00c4*/ 	.byte	0x04, 0x1e
        /*00c6*/ 	.short	(.L_31 - .L_30)
.L_30:
        /*00c8*/ 	.word	0x00000000


	//----- nvinfo : EIATTR_CBANK_PARAM_SIZE
	.align		4
.L_31:
        /*00cc*/ 	.byte	0x03, 0x19
        /*00ce*/ 	.short	0x003c


	//----- nvinfo : EIATTR_PARAM_CBANK
	.align		4
        /*00d0*/ 	.byte	0x04, 0x0a
        /*00d2*/ 	.short	(.L_33 - .L_32)
	.align		4
.L_32:
        /*00d4*/ 	.word	index@(.nv.constant0._Z7polmoveiP5uint4PcS1_Pjiijjj)
        /*00d8*/ 	.short	0x0380
        /*00da*/ 	.short	0x003c


	//----- nvinfo : EIATTR_SW_WAR
	.align		4
.L_33:
        /*00dc*/ 	.byte	0x04, 0x36
        /*00de*/ 	.short	(.L_35 - .L_34)
.L_34:
        /*00e0*/ 	.word	0x00000008
.L_35:


//--------------------- .nv.callgraph             --------------------------
	.section	.nv.callgraph,"",@"SHT_CUDA_CALLGRAPH"
	.align	4
	.sectionentsize	8
	.align		4
        /*0000*/ 	.word	0x00000000
	.align		4
        /*0004*/ 	.word	0xffffffff
	.align		4
        /*0008*/ 	.word	0x00000000
	.align		4
        /*000c*/ 	.word	0xfffffffe
	.align		4
        /*0010*/ 	.word	0x00000000
	.align		4
        /*0014*/ 	.word	0xfffffffd
	.align		4
        /*0018*/ 	.word	0x00000000
	.align		4
        /*001c*/ 	.word	0xfffffffc


//--------------------- .text._Z7polmoveiP5uint4PcS1_Pjiijjj --------------------------
	.section	.text._Z7polmoveiP5uint4PcS1_Pjiijjj,"ax",@progbits
	.align	128
        .global         _Z7polmoveiP5uint4PcS1_Pjiijjj
        .type           _Z7polmoveiP5uint4PcS1_Pjiijjj,@function
        .size           _Z7polmoveiP5uint4PcS1_Pjiijjj,(.L_x_24 - _Z7polmoveiP5uint4PcS1_Pjiijjj)
        .other          _Z7polmoveiP5uint4PcS1_Pjiijjj,@"STO_CUDA_ENTRY STV_DEFAULT"
_Z7polmoveiP5uint4PcS1_Pjiijjj:
.text._Z7polmoveiP5uint4PcS1_Pjiijjj:
[----:B------:R-:W0:Y:S08]  /*0000*/  LDC R1, c[0x0][0x37c] ;  /* 0x0000df00ff017b82 */ /* 0x000e300000000800 */
[----:B------:R-:W1:Y:S01]  /*0010*/  LDC R2, c[0x0][0x3a8] ;  /* 0x0000ea00ff027b82 */ /* 0x000e620000000800 */
[----:B------:R-:W2:Y:S01]  /*0020*/  S2R R19, SR_TID.X ;  /* 0x0000000000137919 */ /* 0x000ea20000002100 */
[----:B------:R-:W3:Y:S01]  /*0030*/  LDCU UR4, c[0x0][0x360] ;  /* 0x00006c00ff0477ac */ /* 0x000ee20008000800 */
[----:B------:R-:W-:Y:S01]  /*0040*/  BSSY.RECONVERGENT B0, `(.L_x_0) ;  /* 0x00000a8000007945 */ /* 0x000fe20003800200 */
[----:B0-----:R-:W-:Y:S01]  /*0050*/  VIADD R1, R1, 0xfffffff0 ;  /* 0xfffffff001017836 */ /* 0x001fe20000000000 */
[----:B------:R-:W3:Y:S01]  /*0060*/  S2R R21, SR_CTAID.X ;  /* 0x0000000000157919 */ /* 0x000ee20000002500 */
[----:B------:R-:W-:Y:S01]  /*0070*/  IMAD.MOV.U32 R17, RZ, RZ, RZ ;  /* 0x000000ffff117224 */ /* 0x000fe200078e00ff */
[----:B------:R-:W0:Y:S01]  /*0080*/  LDCU.64 UR8, c[0x0][0x358] ;  /* 0x00006b00ff0877ac */ /* 0x000e220008000a00 */
[----:B------:R-:W-:-:S02]  /*0090*/  IMAD.MOV.U32 R18, RZ, RZ, RZ ;  /* 0x000000ffff127224 */ /* 0x000fc400078e00ff */
[----:B-1----:R-:W-:-:S04]  /*00a0*/  IMAD.HI R0, R2, 0x2aaaaaab, RZ ;  /* 0x2aaaaaab02007827 */ /* 0x002fc800078e02ff */
[----:B------:R-:W-:Y:S01]  /*00b0*/  IMAD.HI R6, R2, 0x38e38e39, RZ ;  /* 0x38e38e3902067827 */ /* 0x000fe200078e02ff */
[----:B------:R-:W-:-:S04]  /*00c0*/  SHF.R.U32.HI R3, RZ, 0x1f, R0 ;  /* 0x0000001fff037819 */ /* 0x000fc80000011600 */
[----:B------:R-:W-:Y:S02]  /*00d0*/  LEA.HI.SX32 R3, R0, R3, 0x1e ;  /* 0x0000000300037211 */ /* 0x000fe400078ff2ff */
[----:B------:R-:W-:Y:S01]  /*00e0*/  SHF.R.U32.HI R7, RZ, 0x1f, R6 ;  /* 0x0000001fff077819 */ /* 0x000fe20000011606 */
[----:B---3--:R-:W-:Y:S02]  /*00f0*/  IMAD R8, R21, UR4, RZ ;  /* 0x0000000415087c24 */ /* 0x008fe4000f8e02ff */
[----:B------:R-:W-:Y:S01]  /*0100*/  IMAD.HI R0, R3, 0x2aaaaaab, RZ ;  /* 0x2aaaaaab03007827 */ /* 0x000fe200078e02ff */
[----:B------:R-:W-:-:S03]  /*0110*/  LEA.HI.SX32 R6, R6, R7, 0x19 ;  /* 0x0000000706067211 */ /* 0x000fc600078fcaff */
[----:B------:R-:W-:Y:S01]  /*0120*/  IMAD R7, R3, -0x18, R2 ;  /* 0xffffffe803077824 */ /* 0x000fe200078e0202 */
[----:B------:R-:W-:Y:S02]  /*0130*/  SHF.R.U32.HI R5, RZ, 0x1f, R0 ;  /* 0x0000001fff057819 */ /* 0x000fe40000011600 */
[----:B------:R-:W-:Y:S02]  /*0140*/  IADD3 R11, PT, PT, -R6, 0x18, RZ ;  /* 0x00000018060b7810 */ /* 0x000fe40007ffe1ff */
[----:B------:R-:W-:Y:S02]  /*0150*/  LEA.HI R0, R0, R5, RZ, 0x1e ;  /* 0x0000000500007211 */ /* 0x000fe400078ff0ff */
[----:B------:R-:W-:-:S03]  /*0160*/  IADD3 R10, PT, PT, -R7, 0x18, RZ ;  /* 0x00000018070a7810 */ /* 0x000fc60007ffe1ff */
[----:B------:R-:W-:Y:S02]  /*0170*/  IMAD R9, R0, -0x18, R3 ;  /* 0xffffffe800097824 */ /* 0x000fe400078e0203 */
[----:B--2---:R-:W-:Y:S02]  /*0180*/  IMAD.SHL.U32 R0, R19, 0x4, RZ ;  /* 0x0000000413007824 */ /* 0x004fe400078e00ff */
[----:B------:R-:W-:Y:S01]  /*0190*/  IMAD R15, R10, R11, RZ ;  /* 0x0000000b0a0f7224 */ /* 0x000fe200078e02ff */
[----:B------:R-:W-:Y:S01]  /*01a0*/  IADD3 R12, PT, PT, -R9, 0x18, RZ ;  /* 0x00000018090c7810 */ /* 0x000fe20007ffe1ff */
[----:B------:R-:W-:Y:S02]  /*01b0*/  IMAD.MOV.U32 R13, RZ, RZ, R0 ;  /* 0x000000ffff0d7224 */ /* 0x000fe400078e0000 */
[----:B------:R-:W-:Y:S02]  /*01c0*/  IMAD.MOV.U32 R20, RZ, RZ, R10 ;  /* 0x000000ffff147224 */ /* 0x000fe400078e000a */
[----:B------:R-:W-:-:S02]  /*01d0*/  IMAD R15, R12, R15, RZ ;  /* 0x0000000f0c0f7224 */ /* 0x000fc400078e02ff */
[----:B0-----:R-:W-:-:S07]  /*01e0*/  IMAD.MOV.U32 R23, RZ, RZ, R12 ;  /* 0x000000ffff177224 */ /* 0x001fce00078e000c */
.L_x_6:
[----:B------:R-:W-:Y:S01]  /*01f0*/  BSSY.RECONVERGENT B1, `(.L_x_1) ;  /* 0x0000089000017945 */ /* 0x000fe20003800200 */
[----:B0-----:R-:W-:-:S07]  /*0200*/  IMAD.MOV.U32 R16, RZ, RZ, RZ ;  /* 0x000000ffff107224 */ /* 0x001fce00078e00ff */
.L_x_5:
[----:B------:R-:W-:Y:S01]  /*0210*/  IMAD.IADD R14, R16, 0x1, R13 ;  /* 0x00000001100e7824 */ /* 0x000fe200078e020d */
[----:B------:R-:W-:Y:S04]  /*0220*/  BSSY.RECONVERGENT B2, `(.L_x_2) ;  /* 0x0000011000027945 */ /* 0x000fe80003800200 */
[----:B------:R-:W-:-:S13]  /*0230*/  ISETP.GE.AND P0, PT, R14, R15, PT ;  /* 0x0000000f0e00720c */ /* 0x000fda0003f06270 */
[----:B0-----:R-:W-:Y:S05]  /*0240*/  @!P0 BRA `(.L_x_3) ;  /* 0x0000000000388947 */ /* 0x001fea0003800000 */
[----:B------:R-:W-:Y:S01]  /*0250*/  BSSY.RECONVERGENT B3, `(.L_x_3) ;  /* 0x000000d000037945 */ /* 0x000fe20003800200 */
.L_x_4:
[C---:B------:R-:W-:Y:S01]  /*0260*/  LOP3.LUT R2, R18.reuse, 0x1, RZ, 0xc0, !PT ;  /* 0x0000000112027812 */ /* 0x040fe200078ec0ff */
[----:B------:R-:W-:Y:S02]  /*0270*/  VIADD R18, R18, 0x1 ;  /* 0x0000000112127836 */ /* 0x000fe40000000000 */
[----:B------:R-:W-:Y:S01]  /*0280*/  IMAD.MOV.U32 R17, RZ, RZ, R15 ;  /* 0x000000ffff117224 */ /* 0x000fe200078e000f */
[----:B------:R-:W-:-:S04]  /*0290*/  ISETP.NE.U32.AND P0, PT, R2, 0x1, PT ;  /* 0x000000010200780c */ /* 0x000fc80003f05070 */
[----:B------:R-:W-:Y:S02]  /*02a0*/  R2P PR, R18, 0x6 ;  /* 0x0000000612007804 */ /* 0x000fe40000000000 */
[----:B------:R-:W-:-:S03]  /*02b0*/  SEL R20, R10, R7, !P0 ;  /* 0x000000070a147207 */ /* 0x000fc60004000000 */
[----:B------:R-:W-:Y:S02]  /*02c0*/  SEL R23, R12, R9, !P1 ;  /* 0x000000090c177207 */ /* 0x000fe40004800000 */
[----:B------:R-:W-:-:S03]  /*02d0*/  SEL R2, R11, R6, !P2 ;  /* 0x000000060b027207 */ /* 0x000fc60005000000 */
[----:B------:R-:W-:-:S04]  /*02e0*/  IMAD R3, R20, R23, RZ ;  /* 0x0000001714037224 */ /* 0x000fc800078e02ff */
[----:B------:R-:W-:-:S05]  /*02f0*/  IMAD R15, R2, R3, R15 ;  /* 0x00000003020f7224 */ /* 0x000fca00078e020f */
[----:B------:R-:W-:-:S13]  /*0300*/  ISETP.GE.AND P0, PT, R14, R15, PT ;  /* 0x0000000f0e00720c */ /* 0x000fda0003f06270 */
[----:B------:R-:W-:Y:S05]  /*0310*/  @P0 BRA `(.L_x_4) ;  /* 0xfffffffc00d00947 */ /* 0x000fea000383ffff */
[----:B------:R-:W-:Y:S05]  /*0320*/  BSYNC.RECONVERGENT B3 ;  /* 0x0000000000037941 */ /* 0x000fea0003800200 */
.L_x_3:
[----:B------:R-:W-:Y:S05]  /*0330*/  BSYNC.RECONVERGENT B2 ;  /* 0x0000000000027941 */ /* 0x000fea0003800200 */
.L_x_2:
[----:B------:R-:W0:Y:S01]  /*0340*/  LDCU.64 UR4, c[0x0][0x390] ;  /* 0x00007200ff0477ac */ /* 0x000e220008000a00 */
[----:B------:R-:W-:-:S05]  /*0350*/  IMAD R24, R21, 0x3600, R14 ;  /* 0x0000360015187824 */ /* 0x000fca00078e020e */
[----:B0-----:R-:W-:-:S05]  /*0360*/  IADD3 R24, P0, PT, R24, UR4, RZ ;  /* 0x0000000418187c10 */ /* 0x001fca000ff1e0ff */
[----:B------:R-:W-:-:S05]  /*0370*/  IMAD.X R25, RZ, RZ, UR5, P0 ;  /* 0x00000005ff197e24 */ /* 0x000fca00080e06ff */
[----:B------:R0:W2:Y:S01]  /*0380*/  LDG.E.U8 R22, desc[UR8][R24.64] ;  /* 0x0000000818167981 */ /* 0x0000a2000c1e1100 */
[-C--:B------:R-:W-:Y:S01]  /*0390*/  IABS R4, R20.reuse ;  /* 0x0000001400047213 */ /* 0x080fe20000000000 */
[----:B------:R-:W-:Y:S01]  /*03a0*/  IMAD.IADD R27, R14, 0x1, -R17 ;  /* 0x000000010e1b7824 */ /* 0x000fe200078e0a11 */
[-C--:B------:R-:W-:Y:S01]  /*03b0*/  IABS R26, R20.reuse ;  /* 0x00000014001a7213 */ /* 0x080fe20000000000 */
[----:B------:R-:W1:Y:S01]  /*03c0*/  S2UR UR5, SR_CgaCtaId ;  /* 0x00000000000579c3 */ /* 0x000e620000008800 */
[----:B------:R-:W3:Y:S01]  /*03d0*/  I2F.RP R5, R4 ;  /* 0x0000000400057306 */ /* 0x000ee20000209400 */
[----:B------:R-:W-:Y:S01]  /*03e0*/  UMOV UR4, 0x400 ;  /* 0x0000040000047882 */ /* 0x000fe20000000000 */
[----:B------:R-:W-:Y:S01]  /*03f0*/  IABS R28, R27 ;  /* 0x0000001b001c7213 */ /* 0x000fe20000000000 */
[----:B0-----:R-:W-:Y:S01]  /*0400*/  IMAD R24, R23, R20, RZ ;  /* 0x0000001417187224 */ /* 0x001fe200078e02ff */
[----:B------:R-:W-:-:S04]  /*0410*/  IABS R25, R23 ;  /* 0x0000001700197213 */ /* 0x000fc80000000000 */
[----:B------:R-:W-:Y:S01]  /*0420*/  IABS R30, R24 ;  /* 0x00000018001e7213 */ /* 0x000fe20000000000 */
[----:B---3--:R-:W0:Y:S01]  /*0430*/  MUFU.RCP R5, R5 ;  /* 0x0000000500057308 */ /* 0x008e220000001000 */
[----:B-1----:R-:W-:Y:S01]  /*0440*/  ULEA UR4, UR5, UR4, 0x18 ;  /* 0x0000000405047291 */ /* 0x002fe2000f8ec0ff */
[----:B0-----:R-:W-:-:S06]  /*0450*/  VIADD R2, R5, 0xffffffe ;  /* 0x0ffffffe05027836 */ /* 0x001fcc0000000000 */
[----:B------:R-:W0:Y:S08]  /*0460*/  I2F.RP R5, R25 ;  /* 0x0000001900057306 */ /* 0x000e300000209400 */
[----:B------:R1:W3:Y:S08]  /*0470*/  F2I.FTZ.U32.TRUNC.NTZ R3, R2 ;  /* 0x0000000200037305 */ /* 0x0002f0000021f000 */
[----:B0-----:R-:W0:Y:S01]  /*0480*/  MUFU.RCP R5, R5 ;  /* 0x0000000500057308 */ /* 0x001e220000001000 */
[----:B-1----:R-:W-:-:S02]  /*0490*/  IMAD.MOV.U32 R2, RZ, RZ, RZ ;  /* 0x000000ffff027224 */ /* 0x002fc400078e00ff */
[----:B---3--:R-:W-:-:S04]  /*04a0*/  IMAD.MOV R29, RZ, RZ, -R3 ;  /* 0x000000ffff1d7224 */ /* 0x008fc800078e0a03 */
[----:B------:R-:W-:-:S04]  /*04b0*/  IMAD R29, R29, R4, RZ ;  /* 0x000000041d1d7224 */ /* 0x000fc800078e02ff */
[----:B------:R-:W-:-:S04]  /*04c0*/  IMAD.HI.U32 R3, R3, R29, R2 ;  /* 0x0000001d03037227 */ /* 0x000fc800078e0002 */
[----:B------:R-:W-:Y:S02]  /*04d0*/  IMAD.MOV R2, RZ, RZ, -R26 ;  /* 0x000000ffff027224 */ /* 0x000fe400078e0a1a */
[----:B------:R-:W-:Y:S02]  /*04e0*/  IMAD.MOV.U32 R26, RZ, RZ, R30 ;  /* 0x000000ffff1a7224 */ /* 0x000fe400078e001e */
[----:B------:R-:W-:Y:S02]  /*04f0*/  IMAD.HI.U32 R29, R3, R28, RZ ;  /* 0x0000001c031d7227 */ /* 0x000fe400078e00ff */
[----:B------:R-:W1:Y:S02]  /*0500*/  I2F.RP R31, R26 ;  /* 0x0000001a001f7306 */ /* 0x000e640000209400 */
[----:B------:R-:W-:Y:S01]  /*0510*/  IMAD R3, R29, R2, R28 ;  /* 0x000000021d037224 */ /* 0x000fe200078e021c */
[----:B------:R-:W-:Y:S01]  /*0520*/  LOP3.LUT R2, R27, R20, RZ, 0x3c, !PT ;  /* 0x000000141b027212 */ /* 0x000fe200078e3cff */
[----:B0-----:R-:W-:-:S03]  /*0530*/  VIADD R30, R5, 0xffffffe ;  /* 0x0ffffffe051e7836 */ /* 0x001fc60000000000 */
[----:B------:R-:W-:Y:S02]  /*0540*/  ISETP.GT.U32.AND P1, PT, R4, R3, PT ;  /* 0x000000030400720c */ /* 0x000fe40003f24070 */
[----:B------:R-:W-:Y:S01]  /*0550*/  ISETP.GE.AND P2, PT, R2, RZ, PT ;  /* 0x000000ff0200720c */ /* 0x000fe20003f46270 */
[----:B-1----:R-:W0:Y:S10]  /*0560*/  MUFU.RCP R31, R31 ;  /* 0x0000001f001f7308 */ /* 0x002e340000001000 */
[----:B------:R-:W-:-:S02]  /*0570*/  @!P1 IMAD.IADD R3, R3, 0x1, -R4 ;  /* 0x0000000103039824 */ /* 0x000fc400078e0a04 */
[----:B------:R-:W-:Y:S01]  /*0580*/  @!P1 VIADD R29, R29, 0x1 ;  /* 0x000000011d1d9836 */ /* 0x000fe20000000000 */
[----:B------:R-:W-:Y:S02]  /*0590*/  ISETP.NE.AND P1, PT, R20, RZ, PT ;  /* 0x000000ff1400720c */ /* 0x000fe40003f25270 */
[----:B------:R-:W-:Y:S02]  /*05a0*/  ISETP.GE.U32.AND P0, PT, R3, R4, PT ;  /* 0x000000040300720c */ /* 0x000fe40003f06070 */
[----:B------:R1:W3:Y:S01]  /*05b0*/  F2I.FTZ.U32.TRUNC.NTZ R3, R30 ;  /* 0x0000001e00037305 */ /* 0x0002e2000021f000 */
[----:B0-----:R-:W-:-:S07]  /*05c0*/  VIADD R4, R31, 0xffffffe ;  /* 0x0ffffffe1f047836 */ /* 0x001fce0000000000 */
[----:B------:R0:W4:Y:S01]  /*05d0*/  F2I.FTZ.U32.TRUNC.NTZ R5, R4 ;  /* 0x0000000400057305 */ /* 0x000122000021f000 */
[----:B-1----:R-:W-:Y:S02]  /*05e0*/  IABS R30, R23 ;  /* 0x00000017001e7213 */ /* 0x002fe40000000000 */
[----:B------:R-:W-:Y:S02]  /*05f0*/  @P0 VIADD R29, R29, 0x1 ;  /* 0x000000011d1d0836 */ /* 0x000fe40000000000 */
[----:B---3--:R-:W-:Y:S02]  /*0600*/  IMAD.MOV R2, RZ, RZ, -R3 ;  /* 0x000000ffff027224 */ /* 0x008fe400078e0a03 */
[----:B------:R-:W-:Y:S01]  /*0610*/  @!P2 IMAD.MOV R29, RZ, RZ, -R29 ;  /* 0x000000ffff1da224 */ /* 0x000fe200078e0a1d */
[----:B------:R-:W-:Y:S01]  /*0620*/  @!P1 LOP3.LUT R29, RZ, R20, RZ, 0x33, !PT ;  /* 0x00000014ff1d9212 */ /* 0x000fe200078e33ff */
[----:B------:R-:W-:Y:S02]  /*0630*/  IMAD R31, R2, R25, RZ ;  /* 0x00000019021f7224 */ /* 0x000fe400078e02ff */
[----:B------:R-:W-:Y:S01]  /*0640*/  IMAD.MOV.U32 R2, RZ, RZ, RZ ;  /* 0x000000ffff027224 */ /* 0x000fe200078e00ff */
[----:B0-----:R-:W-:Y:S01]  /*0650*/  IABS R4, R29 ;  /* 0x0000001d00047213 */ /* 0x001fe20000000000 */
[----:B------:R-:W-:Y:S01]  /*0660*/  IMAD.MOV R30, RZ, RZ, -R30 ;  /* 0x000000ffff1e7224 */ /* 0x000fe200078e0a1e */
[----:B------:R-:W-:Y:S01]  /*0670*/  ISETP.GE.AND P3, PT, R29, RZ, PT ;  /* 0x000000ff1d00720c */ /* 0x000fe20003f66270 */
[----:B----4-:R-:W-:-:S02]  /*0680*/  IMAD.MOV R32, RZ, RZ, -R5 ;  /* 0x000000ffff207224 */ /* 0x010fc400078e0a05 */
[----:B------:R-:W-:-:S04]  /*0690*/  IMAD.HI.U32 R2, R3, R31, R2 ;  /* 0x0000001f03027227 */ /* 0x000fc800078e0002 */
[----:B------:R-:W-:Y:S01]  /*06a0*/  IMAD.MOV.U32 R31, RZ, RZ, R32 ;  /* 0x000000ffff1f7224 */ /* 0x000fe200078e0020 */
[----:B------:R-:W-:Y:S01]  /*06b0*/  IABS R32, R24 ;  /* 0x0000001800207213 */ /* 0x000fe20000000000 */
[----:B------:R-:W-:Y:S02]  /*06c0*/  IMAD.MOV.U32 R3, RZ, RZ, R4 ;  /* 0x000000ffff037224 */ /* 0x000fe400078e0004 */
[----:B------:R-:W-:Y:S02]  /*06d0*/  IMAD R31, R31, R26, RZ ;  /* 0x0000001a1f1f7224 */ /* 0x000fe400078e02ff */
[----:B------:R-:W-:Y:S02]  /*06e0*/  IMAD.MOV.U32 R4, RZ, RZ, RZ ;  /* 0x000000ffff047224 */ /* 0x000fe400078e00ff */
[----:B------:R-:W-:-:S04]  /*06f0*/  IMAD.HI.U32 R2, R2, R3, RZ ;  /* 0x0000000302027227 */ /* 0x000fc800078e00ff */
[----:B------:R-:W-:-:S04]  /*0700*/  IMAD.HI.U32 R5, R5, R31, R4 ;  /* 0x0000001f05057227 */ /* 0x000fc800078e0004 */
[----:B------:R-:W-:Y:S02]  /*0710*/  IMAD R4, R2, R30, R3 ;  /* 0x0000001e02047224 */ /* 0x000fe400078e0203 */
[----:B------:R-:W-:Y:S02]  /*0720*/  IMAD.MOV R32, RZ, RZ, -R32 ;  /* 0x000000ffff207224 */ /* 0x000fe400078e0a20 */
[----:B------:R-:W-:Y:S01]  /*0730*/  IMAD.HI.U32 R5, R5, R28, RZ ;  /* 0x0000001c05057227 */ /* 0x000fe200078e00ff */
[----:B------:R-:W-:-:S03]  /*0740*/  ISETP.GT.U32.AND P0, PT, R25, R4, PT ;  /* 0x000000041900720c */ /* 0x000fc60003f04070 */
[----:B------:R-:W-:Y:S02]  /*0750*/  IMAD.MOV.U32 R3, RZ, RZ, R32 ;  /* 0x000000ffff037224 */ /* 0x000fe400078e0020 */
[----:B------:R-:W-:Y:S02]  /*0760*/  IMAD.MOV R2, RZ, RZ, -R29 ;  /* 0x000000ffff027224 */ /* 0x000fe400078e0a1d */
[----:B------:R-:W-:Y:S01]  /*0770*/  IMAD R3, R5, R3, R28 ;  /* 0x0000000305037224 */ /* 0x000fe200078e021c */
[----:B------:R-:W-:Y:S01]  /*0780*/  LOP3.LUT R28, R27, R24, RZ, 0x3c, !PT ;  /* 0x000000181b1c7212 */ /* 0x000fe200078e3cff */
[----:B------:R-:W-:Y:S01]  /*0790*/  IMAD R27, R20, R2, R27 ;  /* 0x00000002141b7224 */ /* 0x000fe200078e021b */
[----:B------:R-:W-:Y:S02]  /*07a0*/  LOP3.LUT R2, R18, 0x1, RZ, 0xc0, !PT ;  /* 0x0000000112027812 */ /* 0x000fe400078ec0ff */
[----:B------:R-:W-:Y:S01]  /*07b0*/  ISETP.GT.U32.AND P2, PT, R26, R3, PT ;  /* 0x000000031a00720c */ /* 0x000fe20003f44070 */
[----:B------:R-:W-:Y:S01]  /*07c0*/  @!P0 IMAD.IADD R4, R4, 0x1, -R25 ;  /* 0x0000000104048824 */ /* 0x000fe200078e0a19 */
[----:B------:R-:W-:-:S04]  /*07d0*/  ISETP.GE.AND P4, PT, R28, RZ, PT ;  /* 0x000000ff1c00720c */ /* 0x000fc80003f86270 */
[----:B------:R-:W-:-:S07]  /*07e0*/  ISETP.GT.U32.AND P0, PT, R25, R4, PT ;  /* 0x000000041900720c */ /* 0x000fce0003f04070 */
[----:B------:R-:W-:Y:S02]  /*07f0*/  @!P2 IMAD.IADD R3, R3, 0x1, -R26 ;  /* 0x000000010303a824 */ /* 0x000fe400078e0a1a */
[----:B------:R-:W-:Y:S01]  /*0800*/  @!P2 VIADD R5, R5, 0x1 ;  /* 0x000000010505a836 */ /* 0x000fe20000000000 */
[----:B------:R-:W-:Y:S02]  /*0810*/  ISETP.NE.AND P2, PT, R24, RZ, PT ;  /* 0x000000ff1800720c */ /* 0x000fe40003f45270 */
[----:B------:R-:W-:Y:S01]  /*0820*/  ISETP.GE.U32.AND P1, PT, R3, R26, PT ;  /* 0x0000001a0300720c */ /* 0x000fe20003f26070 */
[----:B------:R-:W-:Y:S01]  /*0830*/  @!P0 IMAD.IADD R4, R4, 0x1, -R25 ;  /* 0x0000000104048824 */ /* 0x000fe200078e0a19 */
[----:B------:R-:W-:Y:S01]  /*0840*/  ISETP.NE.AND P0, PT, R23, RZ, PT ;  /* 0x000000ff1700720c */ /* 0x000fe20003f05270 */
[----:B------:R-:W-:Y:S02]  /*0850*/  IMAD.MOV R25, RZ, RZ, -R2 ;  /* 0x000000ffff197224 */ /* 0x000fe400078e0a02 */
[----:B------:R-:W-:-:S02]  /*0860*/  IMAD.SHL.U32 R3, R18, 0x40000000, RZ ;  /* 0x4000000012037824 */ /* 0x000fc400078e00ff */
[----:B------:R-:W-:Y:S01]  /*0870*/  @!P3 IMAD.MOV R4, RZ, RZ, -R4 ;  /* 0x000000ffff04b224 */ /* 0x000fe200078e0a04 */
[----:B------:R-:W-:Y:S02]  /*0880*/  LOP3.LUT R2, R25, R10, RZ, 0xc0, !PT ;  /* 0x0000000a19027212 */ /* 0x000fe400078ec0ff */
[----:B------:R-:W-:-:S03]  /*0890*/  SHF.R.S32.HI R3, RZ, 0x1f, R3 ;  /* 0x0000001fff037819 */ /* 0x000fc60000011403 */
[----:B------:R-:W-:Y:S01]  /*08a0*/  IMAD.IADD R26, R2, 0x1, R27 ;  /* 0x00000001021a7824 */ /* 0x000fe200078e021b */
[----:B------:R-:W-:Y:S01]  /*08b0*/  LOP3.LUT R25, R3, R12, RZ, 0xc0, !PT ;  /* 0x0000000c03197212 */ /* 0x000fe200078ec0ff */
[----:B------:R-:W-:Y:S01]  /*08c0*/  IMAD.SHL.U32 R2, R18, 0x20000000, RZ ;  /* 0x2000000012027824 */ /* 0x000fe200078e00ff */
[----:B------:R-:W-:Y:S01]  /*08d0*/  @!P0 LOP3.LUT R4, RZ, R23, RZ, 0x33, !PT ;  /* 0x00000017ff048212 */ /* 0x000fe200078e33ff */
[----:B------:R-:W-:Y:S01]  /*08e0*/  @P1 VIADD R5, R5, 0x1 ;  /* 0x0000000105051836 */ /* 0x000fe20000000000 */
[----:B------:R-:W-:Y:S01]  /*08f0*/  ISETP.GE.U32.AND P0, PT, R14, 0x35ff, PT ;  /* 0x000035ff0e00780c */ /* 0x000fe20003f06070 */
[----:B------:R-:W-:Y:S01]  /*0900*/  IMAD.HI R3, R26, 0x55555556, RZ ;  /* 0x555555561a037827 */ /* 0x000fe200078e02ff */
[----:B------:R-:W-:Y:S02]  /*0910*/  SHF.R.S32.HI R2, RZ, 0x1f, R2 ;  /* 0x0000001fff027819 */ /* 0x000fe40000011402 */
[----:B------:R-:W-:Y:S01]  /*0920*/  ISETP.LT.U32.AND P1, PT, R16, 0x3, PT ;  /* 0x000000031000780c */ /* 0x000fe20003f21070 */
[----:B------:R-:W-:Y:S01]  /*0930*/  IMAD.IADD R27, R25, 0x1, R4 ;  /* 0x00000001191b7824 */ /* 0x000fe200078e0204 */
[----:B------:R-:W-:Y:S01]  /*0940*/  LEA.HI R3, R3, R3, RZ, 0x1 ;  /* 0x0000000303037211 */ /* 0x000fe200078f08ff */
[----:B------:R-:W-:Y:S01]  /*0950*/  @!P4 IMAD.MOV R5, RZ, RZ, -R5 ;  /* 0x000000ffff05c224 */ /* 0x000fe200078e0a05 */
[----:B------:R-:W-:Y:S01]  /*0960*/  @!P2 LOP3.LUT R5, RZ, R24, RZ, 0x33, !PT ;  /* 0x00000018ff05a212 */ /* 0x000fe200078e33ff */
[----:B------:R-:W-:Y:S01]  /*0970*/  IMAD.HI R4, R27, 0x55555556, RZ ;  /* 0x555555561b047827 */ /* 0x000fe200078e02ff */
[----:B------:R-:W-:-:S03]  /*0980*/  LOP3.LUT R24, R2, R11, RZ, 0xc0, !PT ;  /* 0x0000000b02187212 */ /* 0x000fc600078ec0ff */
[----:B------:R-:W-:Y:S01]  /*0990*/  IMAD R2, R3, -0x3, R26 ;  /* 0xfffffffd03027824 */ /* 0x000fe200078e021a */
[----:B------:R-:W-:Y:S01]  /*09a0*/  LEA.HI R4, R4, R4, RZ, 0x1 ;  /* 0x0000000404047211 */ /* 0x000fe200078f08ff */
[----:B------:R-:W-:Y:S02]  /*09b0*/  IMAD.IADD R5, R24, 0x1, R5 ;  /* 0x0000000118057824 */ /* 0x000fe400078e0205 */
[----:B------:R-:W-:Y:S02]  /*09c0*/  IMAD R25, R2, 0x200, R3 ;  /* 0x0000020002197824 */ /* 0x000fe400078e0203 */
[----:B------:R-:W-:-:S04]  /*09d0*/  IMAD.HI R3, R5, 0x55555556, RZ ;  /* 0x5555555605037827 */ /* 0x000fc800078e02ff */
[----:B------:R-:W-:Y:S02]  /*09e0*/  IMAD R2, R4, -0x3, R27 ;  /* 0xfffffffd04027824 */ /* 0x000fe400078e021b */
[----:B------:R-:W-:Y:S02]  /*09f0*/  VIADD R16, R16, 0x1 ;  /* 0x0000000110107836 */ /* 0x000fe40000000000 */
[----:B------:R-:W-:Y:S01]  /*0a00*/  IMAD R25, R2, 0x600, R25 ;  /* 0x0000060002197824 */ /* 0x000fe200078e0219 */
[----:B------:R-:W-:-:S03]  /*0a10*/  LEA.HI R2, R3, R3, RZ, 0x1 ;  /* 0x0000000303027211 */ /* 0x000fc600078f08ff */
[----:B------:R-:W-:Y:S02]  /*0a20*/  IMAD R4, R4, 0x8, R25 ;  /* 0x0000000804047824 */ /* 0x000fe400078e0219 */
[----:B------:R-:W-:-:S04]  /*0a30*/  IMAD R5, R2, -0x3, R5 ;  /* 0xfffffffd02057824 */ /* 0x000fc800078e0205 */
[----:B------:R-:W-:-:S04]  /*0a40*/  IMAD R5, R5, 0x1200, R4 ;  /* 0x0000120005057824 */ /* 0x000fc800078e0204 */
[----:B------:R-:W-:-:S05]  /*0a50*/  IMAD R5, R2, 0x40, R5 ;  /* 0x0000004002057824 */ /* 0x000fca00078e0205 */
[----:B--2---:R0:W-:Y:S01]  /*0a60*/  STS.U8 [R5+UR4], R22 ;  /* 0x0000001605007988 */ /* 0x0041e20008000004 */
[----:B------:R-:W-:Y:S05]  /*0a70*/  @!P0 BRA P1, `(.L_x_5) ;  /* 0xfffffff400e48947 */ /* 0x000fea000083ffff */
[----:B------:R-:W-:Y:S05]  /*0a80*/  BSYNC.RECONVERGENT B1 ;  /* 0x0000000000017941 */ /* 0x000fea0003800200 */
.L_x_1:
[C---:B------:R-:W-:Y:S01]  /*0a90*/  ISETP.GE.U32.AND P0, PT, R13.reuse, 0x2e00, PT ;  /* 0x00002e000d00780c */ /* 0x040fe20003f06070 */
[----:B------:R-:W-:-:S12]  /*0aa0*/  VIADD R13, R13, 0x800 ;  /* 0x000008000d0d7836 */ /* 0x000fd80000000000 */
[----:B------:R-:W-:Y:S05]  /*0ab0*/  @!P0 BRA `(.L_x_6) ;  /* 0xfffffff400cc8947 */ /* 0x000fea000383ffff */
[----:B------:R-:W-:Y:S05]  /*0ac0*/  BSYNC.RECONVERGENT B0 ;  /* 0x0000000000007941 */ /* 0x000fea0003800200 */
.L_x_0:
[----:B0-----:R-:W0:Y:S08]  /*0ad0*/  LDC.64 R22, c[0x0][0x3a0] ;  /* 0x0000e800ff167b82 */ /* 0x001e300000000a00 */
[----:B------:R-:W1:Y:S01]  /*0ae0*/  LDC.64 R16, c[0x0][0x388] ;  /* 0x0000e200ff107b82 */ /* 0x000e620000000a00 */
[----:B------:R-:W-:Y:S01]  /*0af0*/  IMAD.IADD R8, R8, 0x1, R19 ;  /* 0x0000000108087824 */ /* 0x000fe200078e0213 */
[----:B------:R-:W2:Y:S01]  /*0b00*/  LDCU UR4, c[0x0][0x380] ;  /* 0x00007000ff0477ac */ /* 0x000ea20008000800 */
[----:B0-----:R-:W3:Y:S04]  /*0b10*/  LDG.E R4, desc[UR8][R22.64] ;  /* 0x0000000816047981 */ /* 0x001ee8000c1e1900 */
[----:B------:R-:W3:Y:S04]  /*0b20*/  LDG.E R5, desc[UR8][R22.64+0x4] ;  /* 0x0000040816057981 */ /* 0x000ee8000c1e1900 */
[----:B------:R-:W3:Y:S04]  /*0b30*/  LDG.E R6, desc[UR8][R22.64+0x8] ;  /* 0x0000080816067981 */ /* 0x000ee8000c1e1900 */
[----:B------:R-:W3:Y:S01]  /*0b40*/  LDG.E R7, desc[UR8][R22.64+0xc] ;  /* 0x00000c0816077981 */ /* 0x000ee2000c1e1900 */
[----:B------:R-:W-:-:S04]  /*0b50*/  IMAD.SHL.U32 R3, R8, 0x2, RZ ;  /* 0x0000000208037824 */ /* 0x000fc800078e00ff */
[----:B-1----:R-:W-:-:S05]  /*0b60*/  IMAD.WIDE R16, R3, 0x10, R16 ;  /* 0x0000001003107825 */ /* 0x002fca00078e0210 */
[----:B------:R0:W5:Y:S04]  /*0b70*/  LDG.E.128 R8, desc[UR8][R16.64] ;  /* 0x0000000810087981 */ /* 0x000168000c1e1d00 */
[----:B------:R0:W5:Y:S01]  /*0b80*/  LDG.E.128 R12, desc[UR8][R16.64+0x10] ;  /* 0x00001008100c7981 */ /* 0x000162000c1e1d00 */
[----:B--2---:R-:W-:Y:S01]  /*0b90*/  UISETP.GE.AND UP0, UPT, UR4, 0x1, UPT ;  /* 0x000000010400788c */ /* 0x004fe2000bf06270 */
[----:B------:R-:W-:Y:S02]  /*0ba0*/  LOP3.LUT R0, R0, 0x7c, RZ, 0xc0, !PT ;  /* 0x0000007c00007812 */ /* 0x000fe400078ec0ff */
[----:B------:R-:W-:-:S04]  /*0bb0*/  SHF.R.U32.HI R3, RZ, 0x5, R19 ;  /* 0x00000005ff037819 */ /* 0x000fc80000011613 */
[----:B------:R-:W-:Y:S01]  /*0bc0*/  LOP3.LUT R0, R0, 0x3, R3, 0xf8, !PT ;  /* 0x0000000300007812 */ /* 0x000fe200078ef803 */
[----:B------:R-:W-:Y:S06]  /*0bd0*/  BAR.SYNC.DEFER_BLOCKING 0x0 ;  /* 0x0000000000007b1d */ /* 0x000fec0000010000 */
[----:B---3--:R0:W-:Y:S01]  /*0be0*/  STL.128 [R1], R4 ;  /* 0x0000000401007387 */ /* 0x0081e20000100c00 */
[----:B------:R-:W-:Y:S05]  /*0bf0*/  BRA.U !UP0, `(.L_x_7) ;  /* 0x00000031082c7547 */ /* 0x000fea000b800000 */
[--C-:B0-----:R-:W-:Y:S01]  /*0c00*/  SHF.R.U32.HI R4, RZ, 0x1, R19.reuse ;  /* 0x00000001ff047819 */ /* 0x101fe20000011613 */
[----:B------:R-:W-:Y:S01]  /*0c10*/  UMOV UR4, URZ ;  /* 0x000000ff00047c82 */ /* 0x000fe20008000000 */
[C---:B------:R-:W-:Y:S02]  /*0c20*/  LOP3.LUT R2, R0.reuse, 0x180, R19, 0xf8, !PT ;  /* 0x0000018000027812 */ /* 0x040fe400078ef813 */
[----:B------:R-:W-:Y:S02]  /*0c30*/  LOP3.LUT R3, R0, 0x7, RZ, 0xc0, !PT ;  /* 0x0000000700037812 */ /* 0x000fe400078ec0ff */
[----:B------:R-:W-:Y:S02]  /*0c40*/  LOP3.LUT R4, R4, 0x7, RZ, 0xc0, !PT ;  /* 0x0000000704047812 */ /* 0x000fe400078ec0ff */
[----:B------:R-:W-:-:S07]  /*0c50*/  SHF.R.U32.HI R5, RZ, 0x6, R2 ;  /* 0x00000006ff057819 */ /* 0x000fce0000011602 */
.L_x_18:
[----:B0-----:R-:W0:Y:S01]  /*0c60*/  LDCU UR5, c[0x0][0x380] ;  /* 0x00007000ff0577ac */ /* 0x001e220008000800 */
[----:B------:R-:W-:Y:S01]  /*0c70*/  BSSY.RECONVERGENT B0, `(.L_x_8) ;  /* 0x000000f000007945 */ /* 0x000fe20003800200 */
[----:B------:R-:W-:-:S04]  /*0c80*/  UIADD3 UR4, UPT, UPT, UR4, 0x1, URZ ;  /* 0x0000000104047890 */ /* 0x000fc8000fffe0ff */
[----:B0-----:R-:W-:-:S11]  /*0c90*/  UISETP.NE.AND UP0, UPT, UR4, UR5, UPT ;  /* 0x000000050400728c */ /* 0x001fd6000bf05270 */
.L_x_9:
[----:B-----5:R-:W-:Y:S01]  /*0ca0*/  IMAD.SHL.U32 R0, R15, 0x800, RZ ;  /* 0x000008000f007824 */ /* 0x020fe200078e00ff */
[----:B------:R-:W-:-:S04]  /*0cb0*/  SHF.R.U32.HI R6, RZ, 0x13, R12 ;  /* 0x00000013ff067819 */ /* 0x000fc8000001160c */
[----:B------:R-:W-:Y:S01]  /*0cc0*/  LOP3.LUT R0, R0, R15, RZ, 0x3c, !PT ;  /* 0x0000000f00007212 */ /* 0x000fe200078e3cff */
[----:B------:R-:W-:Y:S02]  /*0cd0*/  IMAD.MOV.U32 R15, RZ, RZ, R14 ;  /* 0x000000ffff0f7224 */ /* 0x000fe400078e000e */
[----:B------:R-:W-:Y:S01]  /*0ce0*/  IMAD.MOV.U32 R14, RZ, RZ, R13 ;  /* 0x000000ffff0e7224 */ /* 0x000fe200078e000d */
[----:B------:R-:W-:Y:S01]  /*0cf0*/  SHF.R.U32.HI R7, RZ, 0x8, R0 ;  /* 0x00000008ff077819 */ /* 0x000fe20000011600 */
[----:B------:R-:W-:-:S03]  /*0d00*/  IMAD.MOV.U32 R13, RZ, RZ, R12 ;  /* 0x000000ffff0d7224 */ /* 0x000fc600078e000c */
[----:B------:R-:W-:-:S04]  /*0d10*/  LOP3.LUT R7, R0, R7, R6, 0x96, !PT ;  /* 0x0000000700077212 */ /* 0x000fc800078e9606 */
[----:B------:R-:W-:-:S04]  /*0d20*/  LOP3.LUT R7, R7, R12, RZ, 0x3c, !PT ;  /* 0x0000000c07077212 */ /* 0x000fc800078e3cff */
[----:B------:R-:W-:Y:S01]  /*0d30*/  ISETP.GT.U32.AND P0, PT, R7, -0x5fd80, PT ;  /* 0xfffa02800700780c */ /* 0x000fe20003f04070 */
[----:B------:R-:W-:-:S12]  /*0d40*/  IMAD.MOV.U32 R12, RZ, RZ, R7 ;  /* 0x000000ffff0c7224 */ /* 0x000fd800078e0007 */
[----:B------:R-:W-:Y:S05]  /*0d50*/  @P0 BRA `(.L_x_9) ;  /* 0xfffffffc00d00947 */ /* 0x000fea000383ffff */
[----:B------:R-:W-:Y:S05]  /*0d60*/  BSYNC.RECONVERGENT B0 ;  /* 0x0000000000007941 */ /* 0x000fea0003800200 */
.L_x_8:
[----:B------:R-:W0:Y:S01]  /*0d70*/  S2UR UR6, SR_CgaCtaId ;  /* 0x00000000000679c3 */ /* 0x000e220000008800 */
[C---:B------:R-:W-:Y:S01]  /*0d80*/  IMAD.HI.U32 R7, R12.reuse, 0x2f684bdb, RZ ;  /* 0x2f684bdb0c077827 */ /* 0x040fe200078e00ff */
[----:B------:R-:W-:Y:S01]  /*0d90*/  UMOV UR5, 0x400 ;  /* 0x0000040000057882 */ /* 0x000fe20000000000 */
[----:B------:R-:W-:Y:S02]  /*0da0*/  BSSY.RECONVERGENT B0, `(.L_x_10) ;  /* 0x00000d9000007945 */ /* 0x000fe40003800200 */
[----:B------:R-:W-:Y:S02]  /*0db0*/  IMAD.IADD R0, R12, 0x1, -R7 ;  /* 0x000000010c007824 */ /* 0x000fe400078e0a07 */
[----:B------:R-:W-:Y:S02]  /*0dc0*/  IMAD.MOV.U32 R18, RZ, RZ, R9 ;  /* 0x000000ffff127224 */ /* 0x000fe400078e0009 */
[----:B------:R-:W-:Y:S01]  /*0dd0*/  IMAD.MOV.U32 R6, RZ, RZ, R8 ;  /* 0x000000ffff067224 */ /* 0x000fe200078e0008 */
[----:B------:R-:W-:Y:S01]  /*0de0*/  LEA.HI R0, R0, R7, RZ, 0x1f ;  /* 0x0000000700007211 */ /* 0x000fe200078ff8ff */
[----:B------:R-:W-:-:S03]  /*0df0*/  IMAD.MOV.U32 R7, RZ, RZ, R10 ;  /* 0x000000ffff077224 */ /* 0x000fc600078e000a */
[----:B------:R-:W-:-:S05]  /*0e00*/  SHF.R.U32.HI R23, RZ, 0x4, R0 ;  /* 0x00000004ff177819 */ /* 0x000fca0000011600 */
[----:B------:R-:W-:-:S04]  /*0e10*/  IMAD R27, R23, -0x1b, R12 ;  /* 0xffffffe5171b7824 */ /* 0x000fc800078e020c */
[----:B------:R-:W-:Y:S01]  /*0e20*/  IMAD R20, R27, 0x200, R2 ;  /* 0x000002001b147824 */ /* 0x000fe200078e0202 */
[----:B0-----:R-:W-:-:S09]  /*0e30*/  ULEA UR5, UR6, UR5, 0x18 ;  /* 0x0000000506057291 */ /* 0x001fd2000f8ec0ff */
[----:B------:R-:W0:Y:S02]  /*0e40*/  LDS.U8 R22, [R20+UR5] ;  /* 0x0000000514167984 */ /* 0x000e240008000000 */
[----:B0-----:R-:W-:-:S13]  /*0e50*/  ISETP.NE.AND P0, PT, R22, RZ, PT ;  /* 0x000000ff1600720c */ /* 0x001fda0003f05270 */
[----:B------:R-:W-:Y:S05]  /*0e60*/  @!P0 BRA `(.L_x_11) ;  /* 0x0000000c00308947 */ /* 0x000fea0003800000 */
[----:B------:R-:W-:-:S05]  /*0e70*/  PRMT R18, R27, 0x9910, RZ ;  /* 0x000099101b127816 */ /* 0x000fca00000000ff */
[C---:B------:R-:W-:Y:S02]  /*0e80*/  IMAD R0, R18.reuse, 0xab, RZ ;  /* 0x000000ab12007824 */ /* 0x040fe400078e02ff */
[----:B------:R-:W-:-:S03]  /*0e90*/  IMAD R18, R18, 0x39, RZ ;  /* 0x0000003912127824 */ /* 0x000fc600078e02ff */
[----:B------:R-:W-:Y:S02]  /*0ea0*/  LOP3.LUT R0, R0, 0xffff, RZ, 0xc0, !PT ;  /* 0x0000ffff00007812 */ /* 0x000fe400078ec0ff */
[----:B------:R-:W-:Y:S02]  /*0eb0*/  LOP3.LUT R18, R18, 0xffff, RZ, 0xc0, !PT ;  /* 0x0000ffff12127812 */ /* 0x000fe400078ec0ff */
[----:B------:R-:W-:Y:S02]  /*0ec0*/  SHF.R.U32.HI R0, RZ, 0x9, R0 ;  /* 0x00000009ff007819 */ /* 0x000fe40000011600 */
[----:B------:R-:W-:Y:S02]  /*0ed0*/  SHF.R.U32.HI R18, RZ, 0x9, R18 ;  /* 0x00000009ff127819 */ /* 0x000fe40000011612 */
[----:B------:R-:W-:Y:S02]  /*0ee0*/  PRMT R24, R0, 0x9910, RZ ;  /* 0x0000991000187816 */ /* 0x000fe400000000ff */
[----:B------:R-:W-:-:S02]  /*0ef0*/  LOP3.LUT R28, R18, 0xffff, RZ, 0xc0, !PT ;  /* 0x0000ffff121c7812 */ /* 0x000fc400078ec0ff */
[----:B------:R-:W-:Y:S01]  /*0f00*/  SHF.R.U32.HI R18, RZ, 0x2, R22 ;  /* 0x00000002ff127819 */ /* 0x000fe20000011616 */
[----:B------:R-:W-:Y:S02]  /*0f10*/  IMAD R6, R24, 0x56, RZ ;  /* 0x0000005618067824 */ /* 0x000fe400078e02ff */
[----:B------:R-:W-:Y:S01]  /*0f20*/  IMAD R28, R5, 0x3, R28 ;  /* 0x00000003051c7824 */ /* 0x000fe200078e021c */
[----:B------:R-:W-:Y:S02]  /*0f30*/  LOP3.LUT R18, R18, 0x1, RZ, 0xc0, !PT ;  /* 0x0000000112127812 */ /* 0x000fe400078ec0ff */
[----:B------:R-:W-:-:S04]  /*0f40*/  LOP3.LUT R6, R6, 0xffff, RZ, 0xc0, !PT ;  /* 0x0000ffff06067812 */ /* 0x000fc800078ec0ff */
[----:B------:R-:W-:-:S04]  /*0f50*/  SHF.R.U32.HI R6, RZ, 0x8, R6 ;  /* 0x00000008ff067819 */ /* 0x000fc80000011606 */
[----:B------:R-:W-:Y:S01]  /*0f60*/  PRMT R7, R6, 0x9910, RZ ;  /* 0x0000991006077816 */ /* 0x000fe200000000ff */
[----:B------:R-:W-:Y:S01]  /*0f70*/  IMAD R6, R24, 0x3, RZ ;  /* 0x0000000318067824 */ /* 0x000fe200078e02ff */
[----:B------:R-:W-:-:S03]  /*0f80*/  PRMT R24, R22, 0x8880, RZ ;  /* 0x0000888016187816 */ /* 0x000fc600000000ff */
[----:B------:R-:W-:Y:S01]  /*0f90*/  IMAD R7, R7, 0x3, RZ ;  /* 0x0000000307077824 */ /* 0x000fe200078e02ff */
[----:B------:R-:W-:Y:S01]  /*0fa0*/  SHF.R.U32.HI R25, RZ, 0x1, R24 ;  /* 0x00000001ff197819 */ /* 0x000fe20000011618 */
[----:B------:R-:W-:Y:S02]  /*0fb0*/  IMAD.MOV R6, RZ, RZ, -R6 ;  /* 0x000000ffff067224 */ /* 0x000fe400078e0a06 */
[----:B------:R-:W-:-:S03]  /*0fc0*/  IMAD.MOV R7, RZ, RZ, -R7 ;  /* 0x000000ffff077224 */ /* 0x000fc600078e0a07 */
[----:B------:R-:W-:Y:S02]  /*0fd0*/  PRMT R6, R6, 0x7710, RZ ;  /* 0x0000771006067816 */ /* 0x000fe400000000ff */
[----:B------:R-:W-:-:S03]  /*0fe0*/  PRMT R7, R7, 0x7710, RZ ;  /* 0x0000771007077816 */ /* 0x000fc600000000ff */
[----:B------:R-:W-:Y:S01]  /*0ff0*/  IMAD.IADD R27, R27, 0x1, R6 ;  /* 0x000000011b1b7824 */ /* 0x000fe200078e0206 */
[----:B------:R-:W-:Y:S01]  /*1000*/  LOP3.LUT R6, R25, 0x1, RZ, 0xc0, !PT ;  /* 0x0000000119067812 */ /* 0x000fe200078ec0ff */
[----:B------:R-:W-:Y:S01]  /*1010*/  IMAD.IADD R0, R0, 0x1, R7 ;  /* 0x0000000100007824 */ /* 0x000fe200078e0207 */
[----:B------:R-:W-:-:S04]  /*1020*/  SHF.R.U32.HI R7, RZ, 0x3, R22 ;  /* 0x00000003ff077819 */ /* 0x000fc80000011616 */
[----:B------:R-:W-:Y:S02]  /*1030*/  LOP3.LUT R29, R0, 0xff, RZ, 0xc0, !PT ;  /* 0x000000ff001d7812 */ /* 0x000fe400078ec0ff */
[----:B------:R-:W-:Y:S02]  /*1040*/  LOP3.LUT R7, R7, 0x1, RZ, 0xc0, !PT ;  /* 0x0000000107077812 */ /* 0x000fe400078ec0ff */
[----:B------:R-:W-:Y:S01]  /*1050*/  LOP3.LUT R0, R27, 0xff, RZ, 0xc0, !PT ;  /* 0x000000ff1b007812 */ /* 0x000fe200078ec0ff */
[----:B------:R-:W-:-:S04]  /*1060*/  IMAD R26, R4, 0x3, R29 ;  /* 0x00000003041a7824 */ /* 0x000fc800078e021d */
[----:B------:R-:W-:Y:S01]  /*1070*/  IMAD R27, R3, 0x3, R0 ;  /* 0x00000003031b7824 */ /* 0x000fe200078e0200 */
[--C-:B------:R-:W-:Y:S02]  /*1080*/  IADD3 R6, PT, PT, R26, R6, -R7.reuse ;  /* 0x000000061a067210 */ /* 0x100fe40007ffe807 */
[----:B------:R-:W-:Y:S02]  /*1090*/  LOP3.LUT R0, R24, 0x1, RZ, 0xc0, !PT ;  /* 0x0000000118007812 */ /* 0x000fe400078ec0ff */
[----:B------:R-:W-:Y:S02]  /*10a0*/  PRMT R29, R6, 0x9910, RZ ;  /* 0x00009910061d7816 */ /* 0x000fe400000000ff */
[----:B------:R-:W-:-:S03]  /*10b0*/  IADD3 R0, PT, PT, R27, R0, -R7 ;  /* 0x000000001b007210 */ /* 0x000fc60007ffe807 */
[----:B------:R-:W-:Y:S01]  /*10c0*/  IMAD R29, R29, 0x56, RZ ;  /* 0x000000561d1d7824 */ /* 0x000fe200078e02ff */
[----:B------:R-:W-:-:S04]  /*10d0*/  PRMT R30, R0, 0x9910, RZ ;  /* 0x00009910001e7816 */ /* 0x000fc800000000ff */
[----:B------:R-:W-:Y:S01]  /*10e0*/  LOP3.LUT R32, R29, 0xffff, RZ, 0xc0, !PT ;  /* 0x0000ffff1d207812 */ /* 0x000fe200078ec0ff */
[----:B------:R-:W-:Y:S01]  /*10f0*/  IMAD R30, R30, 0x56, RZ ;  /* 0x000000561e1e7824 */ /* 0x000fe200078e02ff */
[----:B------:R-:W-:Y:S02]  /*1100*/  IADD3 R29, PT, PT, R28, R18, -R7 ;  /* 0x000000121c1d7210 */ /* 0x000fe40007ffe807 */
[----:B------:R-:W-:Y:S02]  /*1110*/  SHF.R.U32.HI R7, RZ, 0xf, R32 ;  /* 0x0000000fff077819 */ /* 0x000fe40000011620 */
[----:B------:R-:W-:Y:S01]  /*1120*/  LOP3.LUT R31, R30, 0xffff, RZ, 0xc0, !PT ;  /* 0x0000ffff1e1f7812 */ /* 0x000fe200078ec0ff */
[----:B------:R-:W-:Y:S01]  /*1130*/  IMAD.HI R30, R29, 0x55555556, RZ ;  /* 0x555555561d1e7827 */ /* 0x000fe200078e02ff */
[----:B------:R-:W-:Y:S02]  /*1140*/  LEA.HI R7, R32, R7, RZ, 0x18 ;  /* 0x0000000720077211 */ /* 0x000fe400078fc0ff */
[----:B------:R-:W-:-:S02]  /*1150*/  SHF.R.U32.HI R18, RZ, 0xf, R31 ;  /* 0x0000000fff127819 */ /* 0x000fc4000001161f */
[----:B------:R-:W-:Y:S02]  /*1160*/  PRMT R33, R7, 0x9910, RZ ;  /* 0x0000991007217816 */ /* 0x000fe400000000ff */
[----:B------:R-:W-:Y:S02]  /*1170*/  LEA.HI R32, R30, R30, RZ, 0x1 ;  /* 0x0000001e1e207211 */ /* 0x000fe400078f08ff */
[----:B------:R-:W-:Y:S01]  /*1180*/  LEA.HI R18, R31, R18, RZ, 0x18 ;  /* 0x000000121f127211 */ /* 0x000fe200078fc0ff */
[----:B------:R-:W-:Y:S02]  /*1190*/  IMAD.MOV.U32 R30, RZ, RZ, R33 ;  /* 0x000000ffff1e7224 */ /* 0x000fe400078e0021 */
[----:B------:R-:W-:Y:S01]  /*11a0*/  IMAD R31, R32, -0x3, R29 ;  /* 0xfffffffd201f7824 */ /* 0x000fe200078e021d */
[----:B------:R-:W-:Y:S01]  /*11b0*/  PRMT R33, R18, 0x9910, RZ ;  /* 0x0000991012217816 */ /* 0x000fe200000000ff */
[----:B------:R-:W-:Y:S01]  /*11c0*/  IMAD R30, R30, 0x3, RZ ;  /* 0x000000031e1e7824 */ /* 0x000fe200078e02ff */
[----:B------:R-:W-:Y:S01]  /*11d0*/  LOP3.LUT R18, R18, 0xff, RZ, 0xc0, !PT ;  /* 0x000000ff12127812 */ /* 0x000fe200078ec0ff */
[----:B------:R-:W-:-:S02]  /*11e0*/  IMAD R31, R31, 0x48, R32 ;  /* 0x000000481f1f7824 */ /* 0x000fc400078e0220 */
[----:B------:R-:W-:Y:S02]  /*11f0*/  IMAD.MOV R32, RZ, RZ, -R30 ;  /* 0x000000ffff207224 */ /* 0x000fe400078e0a1e */
[----:B------:R-:W-:Y:S02]  /*1200*/  IMAD R30, R33, 0x3, RZ ;  /* 0x00000003211e7824 */ /* 0x000fe400078e02ff */
[----:B------:R-:W-:Y:S01]  /*1210*/  IMAD.U32 R18, R31, 0x40, R18 ;  /* 0x000000401f127824 */ /* 0x000fe200078e0012 */
[----:B------:R-:W-:Y:S01]  /*1220*/  PRMT R33, R32, 0x7710, RZ ;  /* 0x0000771020217816 */ /* 0x000fe200000000ff */
[----:B------:R-:W-:Y:S02]  /*1230*/  VIADD R31, R29, 0x18 ;  /* 0x000000181d1f7836 */ /* 0x000fe40000000000 */
[----:B------:R-:W-:Y:S02]  /*1240*/  IMAD.MOV R32, RZ, RZ, -R30 ;  /* 0x000000ffff207224 */ /* 0x000fe400078e0a1e */
[----:B------:R-:W-:-:S02]  /*1250*/  VIADD R29, R0, 0x18 ;  /* 0x00000018001d7836 */ /* 0x000fc40000000000 */
[C---:B------:R-:W-:Y:S02]  /*1260*/  VIADD R30, R6.reuse, 0x18 ;  /* 0x00000018061e7836 */ /* 0x040fe40000000000 */
[----:B------:R-:W-:Y:S01]  /*1270*/  IMAD.IADD R6, R6, 0x1, R33 ;  /* 0x0000000106067824 */ /* 0x000fe200078e0221 */
[----:B------:R-:W-:Y:S01]  /*1280*/  LOP3.LUT R29, R29, 0xff, RZ, 0xc0, !PT ;  /* 0x000000ff1d1d7812 */ /* 0x000fe200078ec0ff */
[----:B------:R-:W-:Y:S01]  /*1290*/  IMAD.HI.U32 R31, R31, -0x55555555, RZ ;  /* 0xaaaaaaab1f1f7827 */ /* 0x000fe200078e00ff */
[----:B------:R-:W-:Y:S02]  /*12a0*/  LOP3.LUT R30, R30, 0xff, RZ, 0xc0, !PT ;  /* 0x000000ff1e1e7812 */ /* 0x000fe400078ec0ff */
[----:B------:R-:W-:Y:S01]  /*12b0*/  PRMT R33, R32, 0x7710, RZ ;  /* 0x0000771020217816 */ /* 0x000fe200000000ff */
[----:B------:R-:W-:Y:S01]  /*12c0*/  IMAD R29, R29, 0xab, RZ ;  /* 0x000000ab1d1d7824 */ /* 0x000fe200078e02ff */
[----:B------:R-:W-:Y:S01]  /*12d0*/  PRMT R6, R6, 0x8880, RZ ;  /* 0x0000888006067816 */ /* 0x000fe200000000ff */
[----:B------:R-:W-:Y:S01]  /*12e0*/  IMAD R30, R30, 0xab, RZ ;  /* 0x000000ab1e1e7824 */ /* 0x000fe200078e02ff */
[----:B------:R-:W-:Y:S01]  /*12f0*/  LEA.HI R31, R31, 0xffffffff, RZ, 0x1c ;  /* 0xffffffff1f1f7811 */ /* 0x000fe200078fe0ff */
[----:B------:R-:W-:Y:S01]  /*1300*/  IMAD.IADD R0, R0, 0x1, R33 ;  /* 0x0000000100007824 */ /* 0x000fe200078e0221 */
[----:B------:R-:W-:Y:S01]  /*1310*/  LEA.HI R29, R29, 0xffffffff, RZ, 0x14 ;  /* 0xffffffff1d1d7811 */ /* 0x000fe200078fa0ff */
[----:B------:R-:W-:Y:S01]  /*1320*/  IMAD.MOV.U32 R33, RZ, RZ, R6 ;  /* 0x000000ffff217224 */ /* 0x000fe200078e0006 */
[----:B------:R-:W-:Y:S01]  /*1330*/  LEA.HI R30, R30, 0xffffffff, RZ, 0x14 ;  /* 0xffffffff1e1e7811 */ /* 0x000fe200078fa0ff */
[----:B------:R-:W-:Y:S01]  /*1340*/  IMAD.MOV.U32 R6, RZ, RZ, R8 ;  /* 0x000000ffff067224 */ /* 0x000fe200078e0008 */
[----:B------:R-:W-:Y:S01]  /*1350*/  PRMT R0, R0, 0x8880, RZ ;  /* 0x0000888000007816 */ /* 0x000fe200000000ff */
[----:B------:R-:W-:Y:S01]  /*1360*/  IMAD R18, R33, 0x600, R18 ;  /* 0x0000060021127824 */ /* 0x000fe200078e0212 */
[----:B------:R-:W-:-:S02]  /*1370*/  LOP3.LUT P0, RZ, R29, R30, R31, 0xfe, !PT ;  /* 0x0000001e1dff7212 */ /* 0x000fc4000780fe1f */
[----:B------:R-:W-:Y:S01]  /*1380*/  LOP3.LUT R29, R7, 0xff, RZ, 0xc0, !PT ;  /* 0x000000ff071d7812 */ /* 0x000fe200078ec0ff */
[----:B------:R-:W-:Y:S02]  /*1390*/  IMAD.MOV.U32 R33, RZ, RZ, R0 ;  /* 0x000000ffff217224 */ /* 0x000fe400078e0000 */
[----:B------:R-:W-:Y:S02]  /*13a0*/  IMAD.MOV.U32 R7, RZ, RZ, R10 ;  /* 0x000000ffff077224 */ /* 0x000fe400078e000a */
[----:B------:R-:W-:-:S04]  /*13b0*/  IMAD R18, R33, 0x200, R18 ;  /* 0x0000020021127824 */ /* 0x000fc800078e0212 */
[----:B------:R-:W-:Y:S02]  /*13c0*/  IMAD R29, R29, 0x8, R18 ;  /* 0x000000081d1d7824 */ /* 0x000fe400078e0212 */
[----:B------:R-:W-:Y:S01]  /*13d0*/  IMAD.MOV.U32 R18, RZ, RZ, R9 ;  /* 0x000000ffff127224 */ /* 0x000fe200078e0009 */
[----:B------:R-:W-:Y:S06]  /*13e0*/  @P0 BRA `(.L_x_11) ;  /* 0x0000000400d00947 */ /* 0x000fec0003800000 */
[----:B------:R-:W0:Y:S01]  /*13f0*/  LDS.U8 R31, [R29+UR5] ;  /* 0x000000051d1f7984 */ /* 0x000e220008000000 */
[----:B------:R-:W-:Y:S02]  /*1400*/  IMAD.MOV.U32 R7, RZ, RZ, R10 ;  /* 0x000000ffff077224 */ /* 0x000fe400078e000a */
[----:B------:R-:W-:Y:S02]  /*1410*/  IMAD.MOV.U32 R18, RZ, RZ, R9 ;  /* 0x000000ffff127224 */ /* 0x000fe400078e0009 */
[----:B------:R-:W-:Y:S01]  /*1420*/  IMAD.MOV.U32 R6, RZ, RZ, R8 ;  /* 0x000000ffff067224 */ /* 0x000fe200078e0008 */
[----:B0-----:R-:W-:-:S13]  /*1430*/  LOP3.LUT P0, RZ, R31, 0x40, R24, 0xc8, !PT ;  /* 0x000000401fff7812 */ /* 0x001fda000780c818 */
[----:B------:R-:W-:Y:S05]  /*1440*/  @!P0 BRA `(.L_x_11) ;  /* 0x0000000400b88947 */ /* 0x000fea0003800000 */
[----:B------:R-:W-:-:S05]  /*1450*/  LOP3.LUT R0, R24, 0xc, RZ, 0xc0, !PT ;  /* 0x0000000c18007812 */ /* 0x000fca00078ec0ff */
[----:B------:R-:W-:-:S06]  /*1460*/  IMAD.IADD R18, R1, 0x1, R0 ;  /* 0x0000000101127824 */ /* 0x000fcc00078e0200 */
[----:B------:R-:W2:Y:S01]  /*1470*/  LDL R18, [R18] ;  /* 0x0000000012127983 */ /* 0x000ea20000100800 */
[----:B------:R-:W-:Y:S01]  /*1480*/  IMAD.SHL.U32 R0, R11, 0x800, RZ ;  /* 0x000008000b007824 */ /* 0x000fe200078e00ff */
[----:B------:R-:W-:-:S04]  /*1490*/  SHF.R.U32.HI R6, RZ, 0x13, R8 ;  /* 0x00000013ff067819 */ /* 0x000fc80000011608 */
[----:B------:R-:W-:-:S04]  /*14a0*/  LOP3.LUT R0, R0, R11, RZ, 0x3c, !PT ;  /* 0x0000000b00007212 */ /* 0x000fc800078e3cff */
[----:B------:R-:W-:-:S04]  /*14b0*/  SHF.R.U32.HI R7, RZ, 0x8, R0 ;  /* 0x00000008ff077819 */ /* 0x000fc80000011600 */
[----:B------:R-:W-:Y:S01]  /*14c0*/  LOP3.LUT R7, R0, R7, R6, 0x96, !PT ;  /* 0x0000000700077212 */ /* 0x000fe200078e9606 */
[----:B------:R-:W-:-:S03]  /*14d0*/  IMAD.SHL.U32 R0, R24, 0x8, RZ ;  /* 0x0000000818007824 */ /* 0x000fc600078e00ff */
[----:B------:R-:W-:Y:S02]  /*14e0*/  LOP3.LUT R6, R7, R8, RZ, 0x3c, !PT ;  /* 0x0000000807067212 */ /* 0x000fe400078e3cff */
[----:B------:R-:W-:Y:S02]  /*14f0*/  LOP3.LUT R0, R0, 0x18, RZ, 0xc0, !PT ;  /* 0x0000001800007812 */ /* 0x000fe400078ec0ff */
[C---:B------:R-:W-:Y:S01]  /*1500*/  LOP3.LUT P1, RZ, R6.reuse, 0x2, RZ, 0xc0, !PT ;  /* 0x0000000206ff7812 */ /* 0x040fe2000782c0ff */
[----:B------:R-:W-:-:S05]  /*1510*/  IMAD.SHL.U32 R7, R6, 0x4, RZ ;  /* 0x0000000406077824 */ /* 0x000fca00078e00ff */
[----:B------:R-:W-:-:S04]  /*1520*/  LOP3.LUT R7, R0, 0x4, R7, 0xf8, !PT ;  /* 0x0000000400077812 */ /* 0x000fc800078ef807 */
[----:B--2---:R-:W-:-:S04]  /*1530*/  SHF.R.U32.HI R7, RZ, R7, R18 ;  /* 0x00000007ff077219 */ /* 0x004fc80000011612 */
[----:B------:R-:W-:-:S04]  /*1540*/  LOP3.LUT R7, R7, 0xf, RZ, 0xc0, !PT ;  /* 0x0000000f07077812 */ /* 0x000fc800078ec0ff */
[----:B------:R-:W-:Y:S02]  /*1550*/  LOP3.LUT R18, R24, 0xf, R7, 0xe6, !PT ;  /* 0x0000000f18127812 */ /* 0x000fe400078ee607 */
[----:B------:R-:W-:Y:S02]  /*1560*/  LOP3.LUT R11, R7, 0xf, RZ, 0x3c, !PT ;  /* 0x0000000f070b7812 */ /* 0x000fe400078e3cff */
[----:B------:R-:W-:-:S13]  /*1570*/  ISETP.NE.AND P0, PT, R18, 0xf, PT ;  /* 0x0000000f1200780c */ /* 0x000fda0003f05270 */
[----:B------:R-:W-:-:S04]  /*1580*/  @!P0 LOP3.LUT R18, R11, R24, RZ, 0xc0, !PT ;  /* 0x000000180b128212 */ /* 0x000fc800078ec0ff */
[----:B------:R-:W-:-:S04]  /*1590*/  SEL R0, R18, R7, !P1 ;  /* 0x0000000712007207 */ /* 0x000fc80004800000 */
[--C-:B------:R-:W-:Y:S02]  /*15a0*/  SHF.R.U32.HI R32, RZ, 0x1, R0.reuse ;  /* 0x00000001ff207819 */ /* 0x100fe40000011600 */
[----:B------:R-:W-:Y:S02]  /*15b0*/  LOP3.LUT R30, R0, 0x1, RZ, 0xc0, !PT ;  /* 0x00000001001e7812 */ /* 0x000fe400078ec0ff */
[----:B------:R-:W-:Y:S02]  /*15c0*/  SHF.R.U32.HI R11, RZ, 0x3, R0 ;  /* 0x00000003ff0b7819 */ /* 0x000fe40000011600 */
[----:B------:R-:W-:Y:S02]  /*15d0*/  LOP3.LUT R32, R32, 0x1, RZ, 0xc0, !PT ;  /* 0x0000000120207812 */ /* 0x000fe400078ec0ff */
[--C-:B------:R-:W-:Y:S02]  /*15e0*/  IADD3 R27, PT, PT, R27, R30, -R11.reuse ;  /* 0x0000001e1b1b7210 */ /* 0x100fe40007ffe80b */
[----:B------:R-:W-:-:S02]  /*15f0*/  IADD3 R26, PT, PT, R26, R32, -R11 ;  /* 0x000000201a1a7210 */ /* 0x000fc40007ffe80b */
[----:B------:R-:W-:Y:S02]  /*1600*/  PRMT R32, R27, 0x9910, RZ ;  /* 0x000099101b207816 */ /* 0x000fe400000000ff */
[----:B------:R-:W-:Y:S02]  /*1610*/  PRMT R33, R26, 0x9910, RZ ;  /* 0x000099101a217816 */ /* 0x000fe400000000ff */
[----:B------:R-:W-:Y:S01]  /*1620*/  SHF.R.U32.HI R30, RZ, 0x2, R0 ;  /* 0x00000002ff1e7819 */ /* 0x000fe20000011600 */
[----:B------:R-:W-:Y:S02]  /*1630*/  IMAD R32, R32, 0x56, RZ ;  /* 0x0000005620207824 */ /* 0x000fe400078e02ff */
[----:B------:R-:W-:Y:S01]  /*1640*/  IMAD R33, R33, 0x56, RZ ;  /* 0x0000005621217824 */ /* 0x000fe200078e02ff */
[----:B------:R-:W-:Y:S02]  /*1650*/  LOP3.LUT R30, R30, 0x1, RZ, 0xc0, !PT ;  /* 0x000000011e1e7812 */ /* 0x000fe400078ec0ff */
[----:B------:R-:W-:-:S02]  /*1660*/  LOP3.LUT R35, R32, 0xffff, RZ, 0xc0, !PT ;  /* 0x0000ffff20237812 */ /* 0x000fc400078ec0ff */
[----:B------:R-:W-:Y:S02]  /*1670*/  LOP3.LUT R34, R33, 0xffff, RZ, 0xc0, !PT ;  /* 0x0000ffff21227812 */ /* 0x000fe400078ec0ff */
[----:B------:R-:W-:Y:S02]  /*1680*/  SHF.R.U32.HI R32, RZ, 0xf, R35 ;  /* 0x0000000fff207819 */ /* 0x000fe40000011623 */
[----:B------:R-:W-:Y:S02]  /*1690*/  IADD3 R28, PT, PT, R28, R30, -R11 ;  /* 0x0000001e1c1c7210 */ /* 0x000fe40007ffe80b */
[----:B------:R-:W-:Y:S02]  /*16a0*/  SHF.R.U32.HI R11, RZ, 0xf, R34 ;  /* 0x0000000fff0b7819 */ /* 0x000fe40000011622 */
[----:B------:R-:W-:Y:S01]  /*16b0*/  LEA.HI R32, R35, R32, RZ, 0x18 ;  /* 0x0000002023207211 */ /* 0x000fe200078fc0ff */
[----:B------:R-:W-:Y:S01]  /*16c0*/  IMAD.HI R30, R28, 0x55555556, RZ ;  /* 0x555555561c1e7827 */ /* 0x000fe200078e02ff */
[----:B------:R-:W-:-:S02]  /*16d0*/  LEA.HI R11, R34, R11, RZ, 0x18 ;  /* 0x0000000b220b7211 */ /* 0x000fc400078fc0ff */
[----:B------:R-:W-:Y:S02]  /*16e0*/  PRMT R34, R32, 0x9910, RZ ;  /* 0x0000991020227816 */ /* 0x000fe400000000ff */
[C---:B------:R-:W-:Y:S02]  /*16f0*/  PRMT R36, R11.reuse, 0x9910, RZ ;  /* 0x000099100b247816 */ /* 0x040fe400000000ff */
[----:B------:R-:W-:Y:S01]  /*1700*/  LEA.HI R33, R30, R30, RZ, 0x1 ;  /* 0x0000001e1e217211 */ /* 0x000fe200078f08ff */
[----:B------:R-:W-:Y:S01]  /*1710*/  IMAD R30, R34, 0x3, RZ ;  /* 0x00000003221e7824 */ /* 0x000fe200078e02ff */
[----:B------:R-:W-:Y:S01]  /*1720*/  LOP3.LUT R35, R32, 0xff, RZ, 0xc0, !PT ;  /* 0x000000ff20237812 */ /* 0x000fe200078ec0ff */
[----:B------:R-:W-:Y:S01]  /*1730*/  IMAD R32, R36, 0x3, RZ ;  /* 0x0000000324207824 */ /* 0x000fe200078e02ff */
[----:B------:R-:W-:Y:S01]  /*1740*/  LOP3.LUT R11, R11, 0xff, RZ, 0xc0, !PT ;  /* 0x000000ff0b0b7812 */ /* 0x000fe200078ec0ff */
[----:B------:R-:W-:Y:S02]  /*1750*/  IMAD R34, R33, -0x3, R28 ;  /* 0xfffffffd21227824 */ /* 0x000fe400078e021c */
[----:B------:R-:W-:-:S02]  /*1760*/  IMAD.MOV R36, RZ, RZ, -R30 ;  /* 0x000000ffff247224 */ /* 0x000fc400078e0a1e */
[----:B------:R-:W-:Y:S02]  /*1770*/  IMAD R30, R34, 0x1200, R35 ;  /* 0x00001200221e7824 */ /* 0x000fe400078e0223 */
[----:B------:R-:W-:Y:S01]  /*1780*/  IMAD.MOV R35, RZ, RZ, -R32 ;  /* 0x000000ffff237224 */ /* 0x000fe200078e0a20 */
[----:B------:R-:W-:Y:S01]  /*1790*/  PRMT R34, R36, 0x7710, RZ ;  /* 0x0000771024227816 */ /* 0x000fe200000000ff */
[----:B------:R-:W-:Y:S02]  /*17a0*/  IMAD R30, R33, 0x40, R30 ;  /* 0x00000040211e7824 */ /* 0x000fe400078e021e */
[----:B------:R-:W-:Y:S01]  /*17b0*/  VIADD R32, R27, 0x18 ;  /* 0x000000181b207836 */ /* 0x000fe20000000000 */
[----:B------:R-:W-:Y:S01]  /*17c0*/  PRMT R35, R35, 0x7710, RZ ;  /* 0x0000771023237816 */ /* 0x000fe200000000ff */
[----:B------:R-:W-:Y:S02]  /*17d0*/  IMAD.IADD R33, R27, 0x1, R34 ;  /* 0x000000011b217824 */ /* 0x000fe400078e0222 */
[----:B------:R-:W-:Y:S01]  /*17e0*/  VIADD R27, R26, 0x18 ;  /* 0x000000181a1b7836 */ /* 0x000fe20000000000 */
[----:B------:R-:W-:Y:S01]  /*17f0*/  LOP3.LUT R32, R32, 0xff, RZ, 0xc0, !PT ;  /* 0x000000ff20207812 */ /* 0x000fe200078ec0ff */
[----:B------:R-:W-:Y:S01]  /*1800*/  VIADD R28, R28, 0x18 ;  /* 0x000000181c1c7836 */ /* 0x000fe20000000000 */
[----:B------:R-:W-:Y:S01]  /*1810*/  PRMT R33, R33, 0x8880, RZ ;  /* 0x0000888021217816 */ /* 0x000fe200000000ff */
[----:B------:R-:W-:Y:S01]  /*1820*/  IMAD.IADD R26, R26, 0x1, R35 ;  /* 0x000000011a1a7824 */ /* 0x000fe200078e0223 */
[----:B------:R-:W-:Y:S01]  /*1830*/  LOP3.LUT R27, R27, 0xff, RZ, 0xc0, !PT ;  /* 0x000000ff1b1b7812 */ /* 0x000fe200078ec0ff */
[----:B------:R-:W-:-:S02]  /*1840*/  IMAD R32, R32, 0xab, RZ ;  /* 0x000000ab20207824 */ /* 0x000fc400078e02ff */
[----:B------:R-:W-:Y:S01]  /*1850*/  IMAD.HI.U32 R28, R28, -0x55555555, RZ ;  /* 0xaaaaaaab1c1c7827 */ /* 0x000fe200078e00ff */
[----:B------:R-:W-:Y:S02]  /*1860*/  PRMT R26, R26, 0x8880, RZ ;  /* 0x000088801a1a7816 */ /* 0x000fe400000000ff */
[----:B------:R-:W-:Y:S01]  /*1870*/  LEA.HI R32, R32, 0xffffffff, RZ, 0x14 ;  /* 0xffffffff20207811 */ /* 0x000fe200078fa0ff */
[----:B------:R-:W-:Y:S01]  /*1880*/  IMAD R27, R27, 0xab, RZ ;  /* 0x000000ab1b1b7824 */ /* 0x000fe200078e02ff */
[----:B------:R-:W-:Y:S01]  /*1890*/  LEA.HI R28, R28, 0xffffffff, RZ, 0x1c ;  /* 0xffffffff1c1c7811 */ /* 0x000fe200078fe0ff */
[----:B------:R-:W-:Y:S02]  /*18a0*/  IMAD R30, R33, 0x200, R30 ;  /* 0x00000200211e7824 */ /* 0x000fe400078e021e */
[----:B------:R-:W-:Y:S01]  /*18b0*/  IMAD.MOV.U32 R33, RZ, RZ, R26 ;  /* 0x000000ffff217224 */ /* 0x000fe200078e001a */
[----:B------:R-:W-:-:S03]  /*18c0*/  LEA.HI R27, R27, 0xffffffff, RZ, 0x14 ;  /* 0xffffffff1b1b7811 */ /* 0x000fc600078fa0ff */
[----:B------:R-:W-:Y:S01]  /*18d0*/  IMAD R30, R33, 0x600, R30 ;  /* 0x00000600211e7824 */ /* 0x000fe200078e021e */
[----:B------:R-:W-:Y:S02]  /*18e0*/  LOP3.LUT P0, RZ, R27, R32, R28, 0xfe, !PT ;  /* 0x000000201bff7212 */ /* 0x000fe4000780fe1c */
[----:B------:R-:W-:Y:S01]  /*18f0*/  SEL R27, R7, R18, !P1 ;  /* 0x00000012071b7207 */ /* 0x000fe20004800000 */
[----:B------:R-:W-:Y:S02]  /*1900*/  IMAD R33, R11, 0x8, R30 ;  /* 0x000000080b217824 */ /* 0x000fe400078e021e */
[----:B------:R-:W-:Y:S02]  /*1910*/  IMAD.MOV.U32 R7, RZ, RZ, R9 ;  /* 0x000000ffff077224 */ /* 0x000fe400078e0009 */
[----:B------:R-:W-:Y:S02]  /*1920*/  IMAD.MOV.U32 R18, RZ, RZ, R8 ;  /* 0x000000ffff127224 */ /* 0x000fe400078e0008 */
[----:B------:R-:W-:-:S04]  /*1930*/  IMAD.MOV.U32 R11, RZ, RZ, R10 ;  /* 0x000000ffff0b7224 */ /* 0x000fc800078e000a */
[----:B------:R-:W-:Y:S05]  /*1940*/  @P0 BRA `(.L_x_11) ;  /* 0x0000000000780947 */ /* 0x000fea0003800000 */
[----:B------:R-:W0:Y:S01]  /*1950*/  LDS.U8 R7, [R33+UR5] ;  /* 0x0000000521077984 */ /* 0x000e220008000000 */
[----:B------:R-:W-:Y:S02]  /*1960*/  IMAD.MOV.U32 R18, RZ, RZ, R8 ;  /* 0x000000ffff127224 */ /* 0x000fe400078e0008 */
[----:B------:R-:W-:Y:S01]  /*1970*/  IMAD.MOV.U32 R11, RZ, RZ, R10 ;  /* 0x000000ffff0b7224 */ /* 0x000fe200078e000a */
[----:B0-----:R-:W-:Y:S01]  /*1980*/  ISETP.NE.AND P0, PT, R7, RZ, PT ;  /* 0x000000ff0700720c */ /* 0x001fe20003f05270 */
[----:B------:R-:W-:-:S12]  /*1990*/  IMAD.MOV.U32 R7, RZ, RZ, R9 ;  /* 0x000000ffff077224 */ /* 0x000fd800078e0009 */
[----:B------:R-:W-:Y:S05]  /*19a0*/  @P0 BRA `(.L_x_11) ;  /* 0x0000000000600947 */ /* 0x000fea0003800000 */
[----:B------:R-:W-:Y:S02]  /*19b0*/  PRMT R11, R31, 0x8880, RZ ;  /* 0x000088801f0b7816 */ /* 0x000fe400000000ff */
[----:B------:R-:W-:Y:S02]  /*19c0*/  LOP3.LUT R7, R24, 0x40, RZ, 0xc0, !PT ;  /* 0x0000004018077812 */ /* 0x000fe400078ec0ff */
[----:B------:R-:W-:Y:S02]  /*19d0*/  LOP3.LUT R18, R11, 0x40, RZ, 0xc0, !PT ;  /* 0x000000400b127812 */ /* 0x000fe400078ec0ff */
[----:B------:R-:W-:-:S03]  /*19e0*/  SHF.R.U32.HI R22, RZ, 0x6, R22 ;  /* 0x00000006ff167819 */ /* 0x000fc60000011616 */
[----:B------:R-:W-:Y:S02]  /*19f0*/  IMAD.IADD R7, R18, 0x1, R7 ;  /* 0x0000000112077824 */ /* 0x000fe400078e0207 */
[----:B------:R-:W-:-:S03]  /*1a00*/  IMAD.MOV.U32 R18, RZ, RZ, R8 ;  /* 0x000000ffff127224 */ /* 0x000fc600078e0008 */
[----:B------:R-:W-:Y:S02]  /*1a10*/  ISETP.NE.AND P0, PT, R7, 0x80, PT ;  /* 0x000000800700780c */ /* 0x000fe40003f05270 */
[----:B------:R-:W-:-:S04]  /*1a20*/  SHF.R.U32.HI R7, RZ, 0x2, R6 ;  /* 0x00000002ff077819 */ /* 0x000fc80000011606 */
[----:B------:R-:W-:-:S07]  /*1a30*/  LOP3.LUT R7, R7, 0x1, RZ, 0xc0, !PT ;  /* 0x0000000107077812 */ /* 0x000fce00078ec0ff */
[----:B------:R-:W-:-:S04]  /*1a40*/  @P0 LOP3.LUT R7, R22, 0x1, RZ, 0xc0, !PT ;  /* 0x0000000116070812 */ /* 0x000fc800078ec0ff */
[C---:B------:R-:W-:Y:S02]  /*1a50*/  ISETP.NE.AND P0, PT, R7.reuse, RZ, PT ;  /* 0x000000ff0700720c */ /* 0x040fe40003f05270 */
[----:B------:R-:W-:Y:S01]  /*1a60*/  ISETP.NE.AND P1, PT, R7, RZ, PT ;  /* 0x000000ff0700720c */ /* 0x000fe20003f25270 */
[----:B------:R-:W-:-:S10]  /*1a70*/  IMAD.MOV.U32 R7, RZ, RZ, R9 ;  /* 0x000000ffff077224 */ /* 0x000fd400078e0009 */
[C---:B------:R-:W-:Y:S02]  /*1a80*/  @P0 LOP3.LUT R25, R0.reuse, 0x10, R25, 0xf8, !PT ;  /* 0x0000001000190812 */ /* 0x040fe400078ef819 */
[----:B------:R-:W-:Y:S02]  /*1a90*/  @!P0 LOP3.LUT R25, R0, 0x70, R24, 0xf8, !PT ;  /* 0x0000007000198812 */ /* 0x000fe400078ef818 */
[----:B------:R-:W-:Y:S01]  /*1aa0*/  @!P0 SHF.R.U32.HI R24, RZ, 0x1, R11 ;  /* 0x00000001ff188819 */ /* 0x000fe2000001160b */
[----:B------:R-:W-:Y:S01]  /*1ab0*/  IMAD.MOV.U32 R11, RZ, RZ, R10 ;  /* 0x000000ffff0b7224 */ /* 0x000fe200078e000a */
[----:B------:R-:W-:Y:S01]  /*1ac0*/  PRMT R0, R31, 0x7610, R0 ;  /* 0x000076101f007816 */ /* 0x000fe20000000000 */
[----:B------:R0:W-:Y:S01]  /*1ad0*/  STS.U8 [R20+UR5], R25 ;  /* 0x0000001914007988 */ /* 0x0001e20008000005 */
[----:B------:R-:W-:Y:S01]  /*1ae0*/  LOP3.LUT R24, R27, 0x10, R24, 0xf8, !PT ;  /* 0x000000101b187812 */ /* 0x000fe200078ef818 */
[----:B------:R-:W-:Y:S01]  /*1af0*/  @!P1 IMAD.MOV.U32 R11, RZ, RZ, R10 ;  /* 0x000000ffff0b9224 */ /* 0x000fe200078e000a */
[----:B------:R-:W-:-:S03]  /*1b00*/  @!P0 LOP3.LUT R0, R0, 0x1f, RZ, 0xc0, !PT ;  /* 0x0000001f00008812 */ /* 0x000fc600078ec0ff */
[----:B------:R0:W-:Y:S04]  /*1b10*/  STS.U8 [R33+UR5], R24 ;  /* 0x0000001821007988 */ /* 0x0001e80008000005 */
[----:B------:R0:W-:Y:S02]  /*1b20*/  @!P1 STS.U8 [R29+UR5], R0 ;  /* 0x000000001d009988 */ /* 0x0001e40008000005 */
.L_x_11:
[----:B------:R-:W-:Y:S05]  /*1b30*/  BSYNC.RECONVERGENT B0 ;  /* 0x0000000000007941 */ /* 0x000fea0003800200 */
.L_x_10:
[----:B------:R-:W-:Y:S01]  /*1b40*/  BAR.SYNC.DEFER_BLOCKING 0x0 ;  /* 0x0000000000007b1d */ /* 0x000fe20000010000 */
[----:B0-----:R-:W-:-:S04]  /*1b50*/  IMAD.HI.U32 R0, R23, 0x97b425f, RZ ;  /* 0x097b425f17007827 */ /* 0x001fc800078e00ff */
[----:B------:R-:W-:Y:S01]  /*1b60*/  IMAD R23, R0, -0x1b, R23 ;  /* 0xffffffe500177824 */ /* 0x000fe200078e0217 */
[----:B------:R-:W-:Y:S03]  /*1b70*/  BSSY.RECONVERGENT B0, `(.L_x_12) ;  /* 0x000006c000007945 */ /* 0x000fe60003800200 */
[----:B------:R-:W-:-:S05]  /*1b80*/  IMAD R0, R23, 0x200, R2 ;  /* 0x0000020017007824 */ /* 0x000fca00078e0202 */
        /* <DEDUP_REMOVED lines=8> */
[----:B------:R-:W-:-:S04]  /*1c10*/  SHF.R.U32.HI R9, RZ, 0x9, R8 ;  /* 0x00000009ff097819 */ /* 0x000fc80000011608 */
[----:B------:R-:W-:-:S05]  /*1c20*/  PRMT R20, R9, 0x9910, RZ ;  /* 0x0000991009147816 */ /* 0x000fca00000000ff */
[----:B------:R-:W-:-:S05]  /*1c30*/  IMAD R8, R20, 0x56, RZ ;  /* 0x0000005614087824 */ /* 0x000fca00078e02ff */
[----:B------:R-:W-:-:S04]  /*1c40*/  LOP3.LUT R8, R8, 0xffff, RZ, 0xc0, !PT ;  /* 0x0000ffff08087812 */ /* 0x000fc800078ec0ff */
[----:B------:R-:W-:-:S04]  /*1c50*/  SHF.R.U32.HI R8, RZ, 0x8, R8 ;  /* 0x00000008ff087819 */ /* 0x000fc80000011608 */
[----:B------:R-:W-:Y:S01]  /*1c60*/  PRMT R10, R8, 0x9910, RZ ;  /* 0x00009910080a7816 */ /* 0x000fe200000000ff */
[----:B------:R-:W-:-:S04]  /*1c70*/  IMAD R8, R20, 0x3, RZ ;  /* 0x0000000314087824 */ /* 0x000fc800078e02ff */
[----:B------:R-:W-:Y:S02]  /*1c80*/  IMAD R10, R10, 0x3, RZ ;  /* 0x000000030a0a7824 */ /* 0x000fe400078e02ff */
[----:B------:R-:W-:Y:S02]  /*1c90*/  IMAD.MOV R22, RZ, RZ, -R8 ;  /* 0x000000ffff167224 */ /* 0x000fe400078e0a08 */
[----:B------:R-:W-:Y:S01]  /*1ca0*/  IMAD.MOV R20, RZ, RZ, -R10 ;  /* 0x000000ffff147224 */ /* 0x000fe200078e0a0a */
[----:B------:R-:W-:Y:S02]  /*1cb0*/  PRMT R10, R26, 0x8880, RZ ;  /* 0x000088801a0a7816 */ /* 0x000fe400000000ff */
[----:B------:R-:W-:Y:S02]  /*1cc0*/  PRMT R22, R22, 0x7710, RZ ;  /* 0x0000771016167816 */ /* 0x000fe400000000ff */
[----:B------:R-:W-:Y:S01]  /*1cd0*/  PRMT R20, R20, 0x7710, RZ ;  /* 0x0000771014147816 */ /* 0x000fe200000000ff */
[----:B------:R-:W-:-:S02]  /*1ce0*/  IMAD.MOV.U32 R8, RZ, RZ, R10 ;  /* 0x000000ffff087224 */ /* 0x000fc400078e000a */
[----:B------:R-:W-:Y:S02]  /*1cf0*/  IMAD.IADD R22, R23, 0x1, R22 ;  /* 0x0000000117167824 */ /* 0x000fe400078e0216 */
[----:B------:R-:W-:Y:S01]  /*1d00*/  IMAD.IADD R20, R9, 0x1, R20 ;  /* 0x0000000109147824 */ /* 0x000fe200078e0214 */
[--C-:B------:R-:W-:Y:S02]  /*1d10*/  SHF.R.U32.HI R10, RZ, 0x3, R8.reuse ;  /* 0x00000003ff0a7819 */ /* 0x100fe40000011608 */
[----:B------:R-:W-:Y:S02]  /*1d20*/  SHF.R.U32.HI R9, RZ, 0x1, R8 ;  /* 0x00000001ff097819 */ /* 0x000fe40000011608 */
[----:B------:R-:W-:Y:S02]  /*1d30*/  LOP3.LUT R25, R20, 0xffff, RZ, 0xc0, !PT ;  /* 0x0000ffff14197812 */ /* 0x000fe400078ec0ff */
[----:B------:R-:W-:Y:S02]  /*1d40*/  LOP3.LUT R23, R10, 0x1, RZ, 0xc0, !PT ;  /* 0x000000010a177812 */ /* 0x000fe400078ec0ff */
[----:B------:R-:W-:Y:S01]  /*1d50*/  LOP3.LUT R20, R9, 0x1, RZ, 0xc0, !PT ;  /* 0x0000000109147812 */ /* 0x000fe200078ec0ff */
[----:B------:R-:W-:Y:S01]  /*1d60*/  IMAD R25, R4, 0x3, R25 ;  /* 0x0000000304197824 */ /* 0x000fe200078e0219 */
[----:B------:R-:W-:-:S02]  /*1d70*/  LOP3.LUT R22, R22, 0xffff, RZ, 0xc0, !PT ;  /* 0x0000ffff16167812 */ /* 0x000fc400078ec0ff */
[----:B------:R-:W-:Y:S02]  /*1d80*/  LOP3.LUT R10, R8, 0x1, RZ, 0xc0, !PT ;  /* 0x00000001080a7812 */ /* 0x000fe400078ec0ff */
[----:B------:R-:W-:Y:S01]  /*1d90*/  IADD3 R20, PT, PT, R25, R20, -R23 ;  /* 0x0000001419147210 */ /* 0x000fe20007ffe817 */
[----:B------:R-:W-:Y:S01]  /*1da0*/  IMAD R24, R3, 0x3, R22 ;  /* 0x0000000303187824 */ /* 0x000fe200078e0216 */
[----:B------:R-:W-:Y:S02]  /*1db0*/  SHF.R.U32.HI R22, RZ, 0x9, R27 ;  /* 0x00000009ff167819 */ /* 0x000fe4000001161b */
[----:B------:R-:W-:Y:S02]  /*1dc0*/  PRMT R25, R20, 0x8880, RZ ;  /* 0x0000888014197816 */ /* 0x000fe400000000ff */
[----:B------:R-:W-:Y:S02]  /*1dd0*/  IADD3 R10, PT, PT, R24, R10, -R23 ;  /* 0x0000000a180a7210 */ /* 0x000fe40007ffe817 */
[----:B------:R-:W-:Y:S01]  /*1de0*/  LOP3.LUT R24, R22, 0xffff, RZ, 0xc0, !PT ;  /* 0x0000ffff16187812 */ /* 0x000fe200078ec0ff */
[----:B------:R-:W-:Y:S01]  /*1df0*/  IMAD R25, R25, 0x56, RZ ;  /* 0x0000005619197824 */ /* 0x000fe200078e02ff */
[----:B------:R-:W-:-:S02]  /*1e00*/  SHF.R.U32.HI R22, RZ, 0x2, R8 ;  /* 0x00000002ff167819 */ /* 0x000fc40000011608 */
[----:B------:R-:W-:Y:S01]  /*1e10*/  PRMT R27, R10, 0x8880, RZ ;  /* 0x000088800a1b7816 */ /* 0x000fe200000000ff */
[----:B------:R-:W-:Y:S01]  /*1e20*/  IMAD R24, R5, 0x3, R24 ;  /* 0x0000000305187824 */ /* 0x000fe200078e0218 */
[----:B------:R-:W-:Y:S02]  /*1e30*/  LOP3.LUT R22, R22, 0x1, RZ, 0xc0, !PT ;  /* 0x0000000116167812 */ /* 0x000fe400078ec0ff */
[----:B------:R-:W-:Y:S01]  /*1e40*/  LOP3.LUT R29, R25, 0xffff, RZ, 0xc0, !PT ;  /* 0x0000ffff191d7812 */ /* 0x000fe200078ec0ff */
[----:B------:R-:W-:Y:S01]  /*1e50*/  IMAD R25, R27, 0x56, RZ ;  /* 0x000000561b197824 */ /* 0x000fe200078e02ff */
[----:B------:R-:W-:Y:S02]  /*1e60*/  IADD3 R24, PT, PT, R24, R22, -R23 ;  /* 0x0000001618187210 */ /* 0x000fe40007ffe817 */
[----:B------:R-:W-:Y:S02]  /*1e70*/  SHF.R.U32.HI R22, RZ, 0xf, R29 ;  /* 0x0000000fff167819 */ /* 0x000fe4000001161d */
[----:B------:R-:W-:Y:S01]  /*1e80*/  LOP3.LUT R28, R25, 0xffff, RZ, 0xc0, !PT ;  /* 0x0000ffff191c7812 */ /* 0x000fe200078ec0ff */
[----:B------:R-:W-:Y:S01]  /*1e90*/  IMAD.HI R25, R24, 0x55555556, RZ ;  /* 0x5555555618197827 */ /* 0x000fe200078e02ff */
[----:B------:R-:W-:-:S02]  /*1ea0*/  LEA.HI R22, R29, R22, RZ, 0x18 ;  /* 0x000000161d167211 */ /* 0x000fc400078fc0ff */
[----:B------:R-:W-:Y:S02]  /*1eb0*/  SHF.R.U32.HI R23, RZ, 0xf, R28 ;  /* 0x0000000fff177819 */ /* 0x000fe4000001161c */
[----:B------:R-:W-:Y:S02]  /*1ec0*/  PRMT R29, R22, 0x9910, RZ ;  /* 0x00009910161d7816 */ /* 0x000fe400000000ff */
[----:B------:R-:W-:Y:S02]  /*1ed0*/  LEA.HI R27, R25, R25, RZ, 0x1 ;  /* 0x00000019191b7211 */ /* 0x000fe400078f08ff */
[----:B------:R-:W-:Y:S01]  /*1ee0*/  LEA.HI R23, R28, R23, RZ, 0x18 ;  /* 0x000000171c177211 */ /* 0x000fe200078fc0ff */
[----:B------:R-:W-:Y:S01]  /*1ef0*/  IMAD.MOV.U32 R25, RZ, RZ, R29 ;  /* 0x000000ffff197224 */ /* 0x000fe200078e001d */
[----:B------:R-:W-:Y:S01]  /*1f00*/  LOP3.LUT R22, R22, 0xff, RZ, 0xc0, !PT ;  /* 0x000000ff16167812 */ /* 0x000fe200078ec0ff */
        /* <DEDUP_REMOVED lines=12> */
[----:B------:R-:W-:Y:S02]  /*1fd0*/  VIADD R25, R20, 0x18 ;  /* 0x0000001814197836 */ /* 0x000fe40000000000 */
[----:B------:R-:W-:Y:S01]  /*1fe0*/  IMAD.HI.U32 R27, R27, -0x55555555, RZ ;  /* 0xaaaaaaab1b1b7827 */ /* 0x000fe200078e00ff */
[----:B------:R-:W-:Y:S02]  /*1ff0*/  LOP3.LUT R24, R24, 0xff, RZ, 0xc0, !PT ;  /* 0x000000ff18187812 */ /* 0x000fe400078ec0ff */
[----:B------:R-:W-:Y:S01]  /*2000*/  LOP3.LUT R25, R25, 0xff, RZ, 0xc0, !PT ;  /* 0x000000ff19197812 */ /* 0x000fe200078ec0ff */
[----:B------:R-:W-:Y:S01]  /*2010*/  IMAD.IADD R20, R20, 0x1, R29 ;  /* 0x0000000114147824 */ /* 0x000fe200078e021d */
[----:B------:R-:W-:Y:S01]  /*2020*/  PRMT R29, R28, 0x7710, RZ ;  /* 0x000077101c1d7816 */ /* 0x000fe200000000ff */
[----:B------:R-:W-:Y:S01]  /*2030*/  IMAD R24, R24, 0xab, RZ ;  /* 0x000000ab18187824 */ /* 0x000fe200078e02ff */
[----:B------:R-:W-:Y:S01]  /*2040*/  LEA.HI R27, R27, 0xffffffff, RZ, 0x1c ;  /* 0xffffffff1b1b7811 */ /* 0x000fe200078fe0ff */
[----:B------:R-:W-:Y:S01]  /*2050*/  IMAD R25, R25, 0xab, RZ ;  /* 0x000000ab19197824 */ /* 0x000fe200078e02ff */
[----:B------:R-:W-:Y:S01]  /*2060*/  PRMT R20, R20, 0x8880, RZ ;  /* 0x0000888014147816 */ /* 0x000fe200000000ff */
[----:B------:R-:W-:Y:S01]  /*2070*/  IMAD.IADD R10, R10, 0x1, R29 ;  /* 0x000000010a0a7824 */ /* 0x000fe200078e021d */
[----:B------:R-:W-:-:S02]  /*2080*/  LEA.HI R24, R24, 0xffffffff, RZ, 0x14 ;  /* 0xffffffff18187811 */ /* 0x000fc400078fa0ff */
[----:B------:R-:W-:Y:S01]  /*2090*/  LEA.HI R25, R25, 0xffffffff, RZ, 0x14 ;  /* 0xffffffff19197811 */ /* 0x000fe200078fa0ff */
[----:B------:R-:W-:Y:S01]  /*20a0*/  IMAD R23, R20, 0x600, R23 ;  /* 0x0000060014177824 */ /* 0x000fe200078e0217 */
[----:B------:R-:W-:Y:S02]  /*20b0*/  PRMT R10, R10, 0x8880, RZ ;  /* 0x000088800a0a7816 */ /* 0x000fe400000000ff */
[----:B------:R-:W-:-:S03]  /*20c0*/  LOP3.LUT P0, RZ, R24, R25, R27, 0xfe, !PT ;  /* 0x0000001918ff7212 */ /* 0x000fc6000780fe1b */
[----:B------:R-:W-:-:S04]  /*20d0*/  IMAD R23, R10, 0x200, R23 ;  /* 0x000002000a177824 */ /* 0x000fc800078e0217 */
[----:B------:R-:W-:-:S06]  /*20e0*/  IMAD R25, R22, 0x8, R23 ;  /* 0x0000000816197824 */ /* 0x000fcc00078e0217 */
[----:B------:R-:W-:Y:S05]  /*20f0*/  @P0 BRA `(.L_x_13) ;  /* 0x00000000004c0947 */ /* 0x000fea0003800000 */
[----:B------:R-:W0:Y:S01]  /*2100*/  LDS.S8 R27, [R25+UR5] ;  /* 0x00000005191b7984 */ /* 0x000e220008000200 */
[----:B------:R-:W-:Y:S02]  /*2110*/  LOP3.LUT R23, R8, 0x40, RZ, 0xc0, !PT ;  /* 0x0000004008177812 */ /* 0x000fe400078ec0ff */
[----:B0-----:R-:W-:-:S05]  /*2120*/  LOP3.LUT R10, R27, 0x40, RZ, 0xc0, !PT ;  /* 0x000000401b0a7812 */ /* 0x001fca00078ec0ff */
[----:B------:R-:W-:-:S05]  /*2130*/  IMAD.IADD R10, R10, 0x1, R23 ;  /* 0x000000010a0a7824 */ /* 0x000fca00078e0217 */
[----:B------:R-:W-:-:S13]  /*2140*/  ISETP.NE.AND P0, PT, R10, 0x40, PT ;  /* 0x000000400a00780c */ /* 0x000fda0003f05270 */
[----:B------:R-:W-:Y:S05]  /*2150*/  @P0 BRA `(.L_x_13) ;  /* 0x0000000000340947 */ /* 0x000fea0003800000 */
[----:B------:R-:W-:Y:S01]  /*2160*/  LOP3.LUT P0, RZ, R26, 0x40, RZ, 0xc0, !PT ;  /* 0x000000401aff7812 */ /* 0x000fe2000780c0ff */
[C---:B------:R-:W-:Y:S01]  /*2170*/  IMAD.SHL.U32 R10, R8.reuse, 0x2, RZ ;  /* 0x00000002080a7824 */ /* 0x040fe200078e00ff */
[----:B------:R-:W-:-:S11]  /*2180*/  LOP3.LUT R20, R8, 0xf, RZ, 0xc0, !PT ;  /* 0x0000000f08147812 */ /* 0x000fd600078ec0ff */
[----:B------:R-:W-:Y:S02]  /*2190*/  @!P0 LOP3.LUT R23, R10, 0x20, RZ, 0xc0, !PT ;  /* 0x000000200a178812 */ /* 0x000fe400078ec0ff */
[----:B------:R-:W-:Y:S02]  /*21a0*/  @!P0 SHF.R.U32.HI R8, RZ, 0x1, R27 ;  /* 0x00000001ff088819 */ /* 0x000fe4000001161b */
[----:B------:R-:W-:Y:S02]  /*21b0*/  @P0 LOP3.LUT R10, R27, 0x20, R10, 0xf8, !PT ;  /* 0x000000201b0a0812 */ /* 0x000fe400078ef80a */
[----:B------:R-:W-:Y:S02]  /*21c0*/  @!P0 LOP3.LUT R8, R23, 0x10, R8, 0xf8, !PT ;  /* 0x0000001017088812 */ /* 0x000fe400078ef808 */
[----:B------:R-:W-:Y:S02]  /*21d0*/  @P0 LOP3.LUT R9, R20, 0x10, R9, 0xf8, !PT ;  /* 0x0000001014090812 */ /* 0x000fe400078ef809 */
[----:B------:R-:W-:-:S02]  /*21e0*/  @P0 LOP3.LUT R10, R10, 0x40, RZ, 0xfc, !PT ;  /* 0x000000400a0a0812 */ /* 0x000fc400078efcff */
[----:B------:R-:W-:Y:S02]  /*21f0*/  @!P0 LOP3.LUT R9, R8, 0x40, R20, 0xfe, !PT ;  /* 0x0000004008098812 */ /* 0x000fe400078efe14 */
[----:B------:R-:W-:-:S03]  /*2200*/  @!P0 LOP3.LUT R10, R27, 0x1f, RZ, 0xc0, !PT ;  /* 0x0000001f1b0a8812 */ /* 0x000fc600078ec0ff */
[----:B------:R0:W-:Y:S04]  /*2210*/  STS.U8 [R0+UR5], R9 ;  /* 0x0000000900007988 */ /* 0x0001e80008000005 */
[----:B------:R0:W-:Y:S02]  /*2220*/  STS.U8 [R25+UR5], R10 ;  /* 0x0000000a19007988 */ /* 0x0001e40008000005 */
.L_x_13:
[----:B------:R-:W-:Y:S05]  /*2230*/  BSYNC.RECONVERGENT B0 ;  /* 0x0000000000007941 */ /* 0x000fea0003800200 */
.L_x_12:
[----:B------:R-:W-:Y:S01]  /*2240*/  BAR.SYNC.DEFER_BLOCKING 0x0 ;  /* 0x0000000000007b1d */ /* 0x000fe20000010000 */
[----:B0-----:R-:W-:-:S04]  /*2250*/  IMAD.HI.U32 R0, R12, 0x59e60383, RZ ;  /* 0x59e603830c007827 */ /* 0x001fc800078e00ff */
[----:B------:R-:W-:Y:S01]  /*2260*/  IMAD.MOV.U32 R10, RZ, RZ, R7 ;  /* 0x000000ffff0a7224 */ /* 0x000fe200078e0007 */
[----:B------:R-:W-:Y:S01]  /*2270*/  SHF.R.U32.HI R0, RZ, 0x8, R0 ;  /* 0x00000008ff007819 */ /* 0x000fe20000011600 */
[----:B------:R-:W-:Y:S01]  /*2280*/  BSSY.RECONVERGENT B0, `(.L_x_14) ;  /* 0x00000d8000007945 */ /* 0x000fe20003800200 */
[----:B------:R-:W-:Y:S02]  /*2290*/  IMAD.MOV.U32 R9, RZ, RZ, R18 ;  /* 0x000000ffff097224 */ /* 0x000fe400078e0012 */
[----:B------:R-:W-:Y:S02]  /*22a0*/  IMAD.MOV.U32 R8, RZ, RZ, R6 ;  /* 0x000000ffff087224 */ /* 0x000fe400078e0006 */
[----:B------:R-:W-:-:S04]  /*22b0*/  IMAD.HI.U32 R25, R0, 0x97b425f, RZ ;  /* 0x097b425f00197827 */ /* 0x000fc800078e00ff */
[----:B------:R-:W-:-:S04]  /*22c0*/  IMAD R25, R25, -0x1b, R0 ;  /* 0xffffffe519197824 */ /* 0x000fc800078e0200 */
[----:B------:R-:W-:-:S05]  /*22d0*/  IMAD R20, R25, 0x200, R2 ;  /* 0x0000020019147824 */ /* 0x000fca00078e0202 */
[----:B------:R-:W0:Y:S02]  /*22e0*/  LDS.U8 R22, [R20+UR5] ;  /* 0x0000000514167984 */ /* 0x000e240008000000 */
[----:B0-----:R-:W-:-:S13]  /*22f0*/  ISETP.NE.AND P0, PT, R22, RZ, PT ;  /* 0x000000ff1600720c */ /* 0x001fda0003f05270 */
[----:B------:R-:W-:Y:S05]  /*2300*/  @!P0 BRA `(.L_x_15) ;  /* 0x0000000c003c8947 */ /* 0x000fea0003800000 */
[----:B------:R-:W-:Y:S02]  /*2310*/  PRMT R26, R25, 0x9910, RZ ;  /* 0x00009910191a7816 */ /* 0x000fe400000000ff */
[----:B------:R-:W-:-:S03]  /*2320*/  PRMT R23, R22, 0x8880, RZ ;  /* 0x0000888016177816 */ /* 0x000fc600000000ff */
[----:B------:R-:W-:Y:S01]  /*2330*/  IMAD R0, R26, 0xab, RZ ;  /* 0x000000ab1a007824 */ /* 0x000fe200078e02ff */
[----:B------:R-:W-:-:S04]  /*2340*/  SHF.R.U32.HI R24, RZ, 0x1, R23 ;  /* 0x00000001ff187819 */ /* 0x000fc80000011617 */
[----:B------:R-:W-:-:S04]  /*2350*/  LOP3.LUT R0, R0, 0xffff, RZ, 0xc0, !PT ;  /* 0x0000ffff00007812 */ /* 0x000fc800078ec0ff */
        /* <DEDUP_REMOVED lines=9> */
[----:B------:R-:W-:-:S03]  /*23f0*/  IMAD.MOV R9, RZ, RZ, -R9 ;  /* 0x000000ffff097224 */ /* 0x000fc600078e0a09 */
[----:B------:R-:W-:Y:S02]  /*2400*/  PRMT R10, R10, 0x7710, RZ ;  /* 0x000077100a0a7816 */ /* 0x000fe400000000ff */
[----:B------:R-:W-:-:S05]  /*2410*/  PRMT R9, R9, 0x7710, RZ ;  /* 0x0000771009097816 */ /* 0x000fca00000000ff */
[----:B------:R-:W-:Y:S01]  /*2420*/  IMAD.IADD R8, R0, 0x1, R9 ;  /* 0x0000000100087824 */ /* 0x000fe200078e0209 */
[----:B------:R-:W-:Y:S01]  /*2430*/  SHF.R.U32.HI R0, RZ, 0x3, R22 ;  /* 0x00000003ff007819 */ /* 0x000fe20000011616 */
[----:B------:R-:W-:-:S03]  /*2440*/  IMAD.IADD R9, R25, 0x1, R10 ;  /* 0x0000000119097824 */ /* 0x000fc600078e020a */
[----:B------:R-:W-:Y:S02]  /*2450*/  LOP3.LUT R27, R8, 0xff, RZ, 0xc0, !PT ;  /* 0x000000ff081b7812 */ /* 0x000fe400078ec0ff */
[----:B------:R-:W-:Y:S01]  /*2460*/  LOP3.LUT R10, R0, 0x1, RZ, 0xc0, !PT ;  /* 0x00000001000a7812 */ /* 0x000fe200078ec0ff */
[----:B------:R-:W-:Y:S01]  /*2470*/  IMAD R0, R26, 0x39, RZ ;  /* 0x000000391a007824 */ /* 0x000fe200078e02ff */
[----:B------:R-:W-:Y:S01]  /*2480*/  LOP3.LUT R8, R24, 0x1, RZ, 0xc0, !PT ;  /* 0x0000000118087812 */ /* 0x000fe200078ec0ff */
[----:B------:R-:W-:Y:S01]  /*2490*/  IMAD R25, R4, 0x3, R27 ;  /* 0x0000000304197824 */ /* 0x000fe200078e021b */
[----:B------:R-:W-:Y:S02]  /*24a0*/  LOP3.LUT R26, R9, 0xff, RZ, 0xc0, !PT ;  /* 0x000000ff091a7812 */ /* 0x000fe400078ec0ff */
[----:B------:R-:W-:Y:S02]  /*24b0*/  LOP3.LUT R0, R0, 0xffff, RZ, 0xc0, !PT ;  /* 0x0000ffff00007812 */ /* 0x000fe400078ec0ff */
[----:B------:R-:W-:Y:S01]  /*24c0*/  IADD3 R8, PT, PT, R25, R8, -R10 ;  /* 0x0000000819087210 */ /* 0x000fe20007ffe80a */
[----:B------:R-:W-:Y:S01]  /*24d0*/  IMAD R26, R3, 0x3, R26 ;  /* 0x00000003031a7824 */ /* 0x000fe200078e021a */
[----:B------:R-:W-:-:S02]  /*24e0*/  LOP3.LUT R9, R23, 0x1, RZ, 0xc0, !PT ;  /* 0x0000000117097812 */ /* 0x000fc400078ec0ff */
[----:B------:R-:W-:Y:S02]  /*24f0*/  SHF.R.U32.HI R27, RZ, 0x9, R0 ;  /* 0x00000009ff1b7819 */ /* 0x000fe40000011600 */
[----:B------:R-:W-:Y:S02]  /*2500*/  PRMT R29, R8, 0x9910, RZ ;  /* 0x00009910081d7816 */ /* 0x000fe400000000ff */
[----:B------:R-:W-:Y:S02]  /*2510*/  IADD3 R0, PT, PT, R26, R9, -R10 ;  /* 0x000000091a007210 */ /* 0x000fe40007ffe80a */
[----:B------:R-:W-:Y:S01]  /*2520*/  LOP3.LUT R28, R27, 0xffff, RZ, 0xc0, !PT ;  /* 0x0000ffff1b1c7812 */ /* 0x000fe200078ec0ff */
[----:B------:R-:W-:Y:S01]  /*2530*/  IMAD R29, R29, 0x56, RZ ;  /* 0x000000561d1d7824 */ /* 0x000fe200078e02ff */
[----:B------:R-:W-:Y:S02]  /*2540*/  SHF.R.U32.HI R9, RZ, 0x2, R22 ;  /* 0x00000002ff097819 */ /* 0x000fe40000011616 */
[----:B------:R-:W-:Y:S01]  /*2550*/  PRMT R30, R0, 0x9910, RZ ;  /* 0x00009910001e7816 */ /* 0x000fe200000000ff */
[----:B------:R-:W-:Y:S01]  /*2560*/  IMAD R27, R5, 0x3, R28 ;  /* 0x00000003051b7824 */ /* 0x000fe200078e021c */
[----:B------:R-:W-:-:S02]  /*2570*/  LOP3.LUT R28, R9, 0x1, RZ, 0xc0, !PT ;  /* 0x00000001091c7812 */ /* 0x000fc400078ec0ff */
        /* <DEDUP_REMOVED lines=13> */
[C---:B------:R-:W-:Y:S01]  /*2650*/  PRMT R32, R10.reuse, 0x9910, RZ ;  /* 0x000099100a207816 */ /* 0x040fe200000000ff */
[----:B------:R-:W-:Y:S01]  /*2660*/  IMAD R29, R29, 0x3, RZ ;  /* 0x000000031d1d7824 */ /* 0x000fe200078e02ff */
[----:B------:R-:W-:Y:S01]  /*2670*/  LOP3.LUT R10, R10, 0xff, RZ, 0xc0, !PT ;  /* 0x000000ff0a0a7812 */ /* 0x000fe200078ec0ff */
[----:B------:R-:W-:-:S02]  /*2680*/  IMAD R31, R30, 0x48, R31 ;  /* 0x000000481e1f7824 */ /* 0x000fc400078e021f */
[----:B------:R-:W-:Y:S02]  /*2690*/  IMAD.MOV R33, RZ, RZ, -R29 ;  /* 0x000000ffff217224 */ /* 0x000fe400078e0a1d */
[----:B------:R-:W-:Y:S02]  /*26a0*/  IMAD R29, R32, 0x3, RZ ;  /* 0x00000003201d7824 */ /* 0x000fe400078e02ff */
[----:B------:R-:W-:Y:S02]  /*26b0*/  VIADD R30, R28, 0x18 ;  /* 0x000000181c1e7836 */ /* 0x000fe40000000000 */
[----:B------:R-:W-:Y:S02]  /*26c0*/  IMAD.MOV R32, RZ, RZ, -R29 ;  /* 0x000000ffff207224 */ /* 0x000fe400078e0a1d */
[----:B------:R-:W-:Y:S02]  /*26d0*/  VIADD R28, R0, 0x18 ;  /* 0x00000018001c7836 */ /* 0x000fe40000000000 */
[----:B------:R-:W-:-:S02]  /*26e0*/  VIADD R29, R8, 0x18 ;  /* 0x00000018081d7836 */ /* 0x000fc40000000000 */
[----:B------:R-:W-:Y:S01]  /*26f0*/  IMAD.U32 R10, R31, 0x40, R10 ;  /* 0x000000401f0a7824 */ /* 0x000fe200078e000a */
[----:B------:R-:W-:Y:S01]  /*2700*/  PRMT R31, R33, 0x7710, RZ ;  /* 0x00007710211f7816 */ /* 0x000fe200000000ff */
        /* <DEDUP_REMOVED lines=12> */
[----:B------:R-:W-:Y:S01]  /*27d0*/  IMAD.MOV.U32 R31, RZ, RZ, R8 ;  /* 0x000000ffff1f7224 */ /* 0x000fe200078e0008 */
[----:B------:R-:W-:Y:S01]  /*27e0*/  PRMT R0, R0, 0x8880, RZ ;  /* 0x0000888000007816 */ /* 0x000fe200000000ff */
[----:B------:R-:W-:Y:S01]  /*27f0*/  IMAD.MOV.U32 R8, RZ, RZ, R6 ;  /* 0x000000ffff087224 */ /* 0x000fe200078e0006 */
[----:B------:R-:W-:Y:S01]  /*2800*/  LOP3.LUT P0, RZ, R28, R29, R30, 0xfe, !PT ;  /* 0x0000001d1cff7212 */ /* 0x000fe2000780fe1e */
[----:B------:R-:W-:Y:S01]  /*2810*/  IMAD R10, R31, 0x600, R10 ;  /* 0x000006001f0a7824 */ /* 0x000fe200078e020a */
[----:B------:R-:W-:Y:S01]  /*2820*/  LOP3.LUT R28, R9, 0xff, RZ, 0xc0, !PT ;  /* 0x000000ff091c7812 */ /* 0x000fe200078ec0ff */
[----:B------:R-:W-:-:S04]  /*2830*/  IMAD.MOV.U32 R31, RZ, RZ, R0 ;  /* 0x000000ffff1f7224 */ /* 0x000fc800078e0000 */
[----:B------:R-:W-:Y:S02]  /*2840*/  IMAD R9, R31, 0x200, R10 ;  /* 0x000002001f097824 */ /* 0x000fe400078e020a */
[----:B------:R-:W-:Y:S02]  /*2850*/  IMAD.MOV.U32 R10, RZ, RZ, R7 ;  /* 0x000000ffff0a7224 */ /* 0x000fe400078e0007 */
        /* <DEDUP_REMOVED lines=12> */
[----:B------:R-:W-:-:S05]  /*2920*/  IMAD.SHL.U32 R0, R11, 0x800, RZ ;  /* 0x000008000b007824 */ /* 0x000fca00078e00ff */
[----:B------:R-:W-:Y:S02]  /*2930*/  LOP3.LUT R9, R0, R11, RZ, 0x3c, !PT ;  /* 0x0000000b00097212 */ /* 0x000fe400078e3cff */
[----:B------:R-:W-:Y:S02]  /*2940*/  SHF.R.U32.HI R0, RZ, 0x13, R6 ;  /* 0x00000013ff007819 */ /* 0x000fe40000011606 */
        /* <DEDUP_REMOVED lines=36> */
[----:B------:R-:W-:Y:S02]  /*2b90*/  LEA.HI R32, R31, R31, RZ, 0x1 ;  /* 0x0000001f1f207211 */ /* 0x000fe400078f08ff */
[----:B------:R-:W-:Y:S01]  /*2ba0*/  PRMT R35, R10, 0x9910, RZ ;  /* 0x000099100a237816 */ /* 0x000fe200000000ff */
[----:B------:R-:W-:Y:S01]  /*2bb0*/  IMAD R31, R33, 0x3, RZ ;  /* 0x00000003211f7824 */ /* 0x000fe200078e02ff */
[----:B------:R-:W-:Y:S01]  /*2bc0*/  LOP3.LUT R34, R11, 0xff, RZ, 0xc0, !PT ;  /* 0x000000ff0b227812 */ /* 0x000fe200078ec0ff */
[----:B------:R-:W-:Y:S01]  /*2bd0*/  IMAD R33, R32, -0x3, R27 ;  /* 0xfffffffd20217824 */ /* 0x000fe200078e021b */
[----:B------:R-:W-:Y:S01]  /*2be0*/  LOP3.LUT R10, R10, 0xff, RZ, 0xc0, !PT ;  /* 0x000000ff0a0a7812 */ /* 0x000fe200078ec0ff */
[----:B------:R-:W-:Y:S02]  /*2bf0*/  IMAD.MOV R31, RZ, RZ, -R31 ;  /* 0x000000ffff1f7224 */ /* 0x000fe400078e0a1f */
[----:B------:R-:W-:-:S02]  /*2c00*/  IMAD R11, R35, 0x3, RZ ;  /* 0x00000003230b7824 */ /* 0x000fc400078e02ff */
[----:B------:R-:W-:Y:S01]  /*2c10*/  IMAD R33, R33, 0x1200, R34 ;  /* 0x0000120021217824 */ /* 0x000fe200078e0222 */
[----:B------:R-:W-:Y:S01]  /*2c20*/  PRMT R35, R31, 0x7710, RZ ;  /* 0x000077101f237816 */ /* 0x000fe200000000ff */
[----:B------:R-:W-:Y:S02]  /*2c30*/  IMAD.MOV R34, RZ, RZ, -R11 ;  /* 0x000000ffff227224 */ /* 0x000fe400078e0a0b */
        /* <DEDUP_REMOVED lines=29> */
[----:B------:R-:W-:Y:S02]  /*2e10*/  IMAD.MOV.U32 R10, RZ, RZ, R18 ;  /* 0x000000ffff0a7224 */ /* 0x000fe400078e0012 */
[----:B------:R-:W-:Y:S01]  /*2e20*/  IMAD.MOV.U32 R9, RZ, RZ, R6 ;  /* 0x000000ffff097224 */ /* 0x000fe200078e0006 */
[----:B0-----:R-:W-:-:S13]  /*2e30*/  ISETP.NE.AND P0, PT, R0, RZ, PT ;  /* 0x000000ff0000720c */ /* 0x001fda0003f05270 */
[----:B------:R-:W-:Y:S05]  /*2e40*/  @P0 BRA `(.L_x_15) ;  /* 0x00000000006c0947 */ /* 0x000fea0003800000 */
[----:B------:R-:W-:Y:S01]  /*2e50*/  IMAD.MOV.U32 R0, RZ, RZ, R23 ;  /* 0x000000ffff007224 */ /* 0x000fe200078e0017 */
[----:B------:R-:W-:Y:S01]  /*2e60*/  PRMT R10, R30, 0x8880, RZ ;  /* 0x000088801e0a7816 */ /* 0x000fe200000000ff */
[----:B------:R-:W-:Y:S01]  /*2e70*/  IMAD.MOV.U32 R11, RZ, RZ, R7 ;  /* 0x000000ffff0b7224 */ /* 0x000fe200078e0007 */
[----:B------:R-:W-:Y:S02]  /*2e80*/  SHF.R.U32.HI R22, RZ, 0x6, R22 ;  /* 0x00000006ff167819 */ /* 0x000fe40000011616 */
[----:B------:R-:W-:Y:S02]  /*2e90*/  LOP3.LUT R9, R0, 0x40, RZ, 0xc0, !PT ;  /* 0x0000004000097812 */ /* 0x000fe400078ec0ff */
[----:B------:R-:W-:Y:S02]  /*2ea0*/  LOP3.LUT R26, R10, 0x40, RZ, 0xc0, !PT ;  /* 0x000000400a1a7812 */ /* 0x000fe400078ec0ff */
[----:B------:R-:W-:-:S03]  /*2eb0*/  PRMT R23, R30, 0x7610, R23 ;  /* 0x000076101e177816 */ /* 0x000fc60000000017 */
[----:B------:R-:W-:-:S05]  /*2ec0*/  IMAD.IADD R9, R26, 0x1, R9 ;  /* 0x000000011a097824 */ /* 0x000fca00078e0209 */
        /* <DEDUP_REMOVED lines=8> */
[----:B------:R-:W-:Y:S01]  /*2f50*/  @!P0 LOP3.LUT R25, R29, 0x70, R0, 0xf8, !PT ;  /* 0x000000701d198812 */ /* 0x000fe200078ef800 */
[----:B------:R-:W-:Y:S01]  /*2f60*/  @!P1 IMAD.MOV.U32 R11, RZ, RZ, R7 ;  /* 0x000000ffff0b9224 */ /* 0x000fe200078e0007 */
[----:B------:R-:W-:Y:S01]  /*2f70*/  @!P0 SHF.R.U32.HI R0, RZ, 0x1, R10 ;  /* 0x00000001ff008819 */ /* 0x000fe2000001160a */
[----:B------:R-:W-:Y:S01]  /*2f80*/  IMAD.MOV.U32 R10, RZ, RZ, R18 ;  /* 0x000000ffff0a7224 */ /* 0x000fe200078e0012 */
[----:B------:R-:W-:Y:S01]  /*2f90*/  @!P0 LOP3.LUT R23, R23, 0x1f, RZ, 0xc0, !PT ;  /* 0x0000001f17178812 */ /* 0x000fe200078ec0ff */
[----:B------:R0:W-:Y:S01]  /*2fa0*/  STS.U8 [R20+UR5], R25 ;  /* 0x0000001914007988 */ /* 0x0001e20008000005 */
[----:B------:R-:W-:Y:S01]  /*2fb0*/  LOP3.LUT R0, R27, 0x10, R0, 0xf8, !PT ;  /* 0x000000101b007812 */ /* 0x000fe200078ef800 */
[----:B------:R-:W-:Y:S02]  /*2fc0*/  @!P1 IMAD.MOV.U32 R10, RZ, RZ, R18 ;  /* 0x000000ffff0a9224 */ /* 0x000fe400078e0012 */
[----:B------:R-:W-:-:S02]  /*2fd0*/  @!P1 IMAD.MOV.U32 R9, RZ, RZ, R6 ;  /* 0x000000ffff099224 */ /* 0x000fc400078e0006 */
[----:B------:R0:W-:Y:S04]  /*2fe0*/  STS.U8 [R31+UR5], R0 ;  /* 0x000000001f007988 */ /* 0x0001e80008000005 */
[----:B------:R0:W-:Y:S02]  /*2ff0*/  @!P1 STS.U8 [R28+UR5], R23 ;  /* 0x000000171c009988 */ /* 0x0001e40008000005 */
.L_x_15:
[----:B------:R-:W-:Y:S05]  /*3000*/  BSYNC.RECONVERGENT B0 ;  /* 0x0000000000007941 */ /* 0x000fea0003800200 */
.L_x_14:
[----:B------:R-:W-:Y:S01]  /*3010*/  BAR.SYNC.DEFER_BLOCKING 0x0 ;  /* 0x0000000000007b1d */ /* 0x000fe20000010000 */
[----:B0-----:R-:W-:-:S05]  /*3020*/  IMAD.HI.U32 R0, R12, -0x2ae84387, RZ ;  /* 0xd517bc790c007827 */ /* 0x001fca00078e00ff */
[----:B------:R-:W-:Y:S01]  /*3030*/  SHF.R.U32.HI R0, RZ, 0xe, R0 ;  /* 0x0000000eff007819 */ /* 0x000fe20000011600 */
[----:B------:R-:W-:Y:S04]  /*3040*/  BSSY.RECONVERGENT B0, `(.L_x_16) ;  /* 0x00000c4000007945 */ /* 0x000fe80003800200 */
[----:B------:R-:W-:-:S04]  /*3050*/  IMAD.HI.U32 R7, R0, 0x97b425f, RZ ;  /* 0x097b425f00077827 */ /* 0x000fc800078e00ff */
[----:B------:R-:W-:-:S04]  /*3060*/  IMAD R25, R7, -0x1b, R0 ;  /* 0xffffffe507197824 */ /* 0x000fc800078e0200 */
[----:B------:R-:W-:-:S05]  /*3070*/  IMAD R0, R25, 0x200, R2 ;  /* 0x0000020019007824 */ /* 0x000fca00078e0202 */
[----:B------:R-:W0:Y:S02]  /*3080*/  LDS.U8 R27, [R0+UR5] ;  /* 0x00000005001b7984 */ /* 0x000e240008000000 */
[----:B0-----:R-:W-:-:S13]  /*3090*/  ISETP.NE.AND P0, PT, R27, RZ, PT ;  /* 0x000000ff1b00720c */ /* 0x001fda0003f05270 */
[----:B------:R-:W-:Y:S05]  /*30a0*/  @!P0 BRA `(.L_x_17) ;  /* 0x0000000800f48947 */ /* 0x000fea0003800000 */
[----:B------:R-:W-:-:S05]  /*30b0*/  PRMT R24, R25, 0x9910, RZ ;  /* 0x0000991019187816 */ /* 0x000fca00000000ff */
[C---:B------:R-:W-:Y:S02]  /*30c0*/  IMAD R6, R24.reuse, 0xab, RZ ;  /* 0x000000ab18067824 */ /* 0x040fe400078e02ff */
[----:B------:R-:W-:-:S03]  /*30d0*/  IMAD R24, R24, 0x39, RZ ;  /* 0x0000003918187824 */ /* 0x000fc600078e02ff */
[----:B------:R-:W-:-:S04]  /*30e0*/  LOP3.LUT R6, R6, 0xffff, RZ, 0xc0, !PT ;  /* 0x0000ffff06067812 */ /* 0x000fc800078ec0ff */
[----:B------:R-:W-:-:S04]  /*30f0*/  SHF.R.U32.HI R7, RZ, 0x9, R6 ;  /* 0x00000009ff077819 */ /* 0x000fc80000011606 */
[----:B------:R-:W-:-:S05]  /*3100*/  PRMT R20, R7, 0x9910, RZ ;  /* 0x0000991007147816 */ /* 0x000fca00000000ff */
[----:B------:R-:W-:-:S05]  /*3110*/  IMAD R6, R20, 0x56, RZ ;  /* 0x0000005614067824 */ /* 0x000fca00078e02ff */
[----:B------:R-:W-:-:S04]  /*3120*/  LOP3.LUT R6, R6, 0xffff, RZ, 0xc0, !PT ;  /* 0x0000ffff06067812 */ /* 0x000fc800078ec0ff */
[----:B------:R-:W-:-:S04]  /*3130*/  SHF.R.U32.HI R6, RZ, 0x8, R6 ;  /* 0x00000008ff067819 */ /* 0x000fc80000011606 */
[----:B------:R-:W-:Y:S01]  /*3140*/  PRMT R18, R6, 0x9910, RZ ;  /* 0x0000991006127816 */ /* 0x000fe200000000ff */
[----:B------:R-:W-:Y:S01]  /*3150*/  IMAD R6, R20, 0x3, RZ ;  /* 0x0000000314067824 */ /* 0x000fe200078e02ff */
[----:B------:R-:W-:-:S03]  /*3160*/  PRMT R20, R27, 0x8880, RZ ;  /* 0x000088801b147816 */ /* 0x000fc600000000ff */
[----:B------:R-:W-:Y:S02]  /*3170*/  IMAD R18, R18, 0x3, RZ ;  /* 0x0000000312127824 */ /* 0x000fe400078e02ff */
[----:B------:R-:W-:Y:S02]  /*3180*/  IMAD.MOV R22, RZ, RZ, -R6 ;  /* 0x000000ffff167224 */ /* 0x000fe400078e0a06 */
[----:B------:R-:W-:Y:S02]  /*3190*/  IMAD.MOV R18, RZ, RZ, -R18 ;  /* 0x000000ffff127224 */ /* 0x000fe400078e0a12 */
[----:B------:R-:W-:Y:S01]  /*31a0*/  IMAD.MOV.U32 R6, RZ, RZ, R20 ;  /* 0x000000ffff067224 */ /* 0x000fe200078e0014 */
[----:B------:R-:W-:Y:S02]  /*31b0*/  PRMT R22, R22, 0x7710, RZ ;  /* 0x0000771016167816 */ /* 0x000fe400000000ff */
[----:B------:R-:W-:Y:S02]  /*31c0*/  PRMT R18, R18, 0x7710, RZ ;  /* 0x0000771012127816 */ /* 0x000fe400000000ff */
[----:B------:R-:W-:Y:S01]  /*31d0*/  SHF.R.U32.HI R20, RZ, 0x3, R6 ;  /* 0x00000003ff147819 */ /* 0x000fe20000011606 */
[----:B------:R-:W-:Y:S01]  /*31e0*/  IMAD.IADD R22, R25, 0x1, R22 ;  /* 0x0000000119167824 */ /* 0x000fe200078e0216 */
[----:B------:R-:W-:Y:S01]  /*31f0*/  LOP3.LUT R25, R6, 0x1, RZ, 0xc0, !PT ;  /* 0x0000000106197812 */ /* 0x000fe200078ec0ff */
[----:B------:R-:W-:Y:S01]  /*3200*/  IMAD.IADD R18, R7, 0x1, R18 ;  /* 0x0000000107127824 */ /* 0x000fe200078e0212 */
[----:B------:R-:W-:-:S02]  /*3210*/  SHF.R.U32.HI R7, RZ, 0x1, R6 ;  /* 0x00000001ff077819 */ /* 0x000fc40000011606 */
[----:B------:R-:W-:Y:S02]  /*3220*/  LOP3.LUT R26, R20, 0x1, RZ, 0xc0, !PT ;  /* 0x00000001141a7812 */ /* 0x000fe400078ec0ff */
[----:B------:R-:W-:Y:S02]  /*3230*/  LOP3.LUT R23, R18, 0xff, RZ, 0xc0, !PT ;  /* 0x000000ff12177812 */ /* 0x000fe400078ec0ff */
[----:B------:R-:W-:Y:S02]  /*3240*/  LOP3.LUT R18, R7, 0x1, RZ, 0xc0, !PT ;  /* 0x0000000107127812 */ /* 0x000fe400078ec0ff */
[----:B------:R-:W-:Y:S01]  /*3250*/  LOP3.LUT R22, R22, 0xff, RZ, 0xc0, !PT ;  /* 0x000000ff16167812 */ /* 0x000fe200078ec0ff */
[----:B------:R-:W-:Y:S01]  /*3260*/  IMAD R7, R4, 0x3, R23 ;  /* 0x0000000304077824 */ /* 0x000fe200078e0217 */
[----:B------:R-:W-:Y:S02]  /*3270*/  LOP3.LUT R20, R24, 0xffff, RZ, 0xc0, !PT ;  /* 0x0000ffff18147812 */ /* 0x000fe400078ec0ff */
[----:B------:R-:W-:-:S02]  /*3280*/  SHF.R.U32.HI R24, RZ, 0x2, R6 ;  /* 0x00000002ff187819 */ /* 0x000fc40000011606 */
[----:B------:R-:W-:Y:S01]  /*3290*/  IADD3 R23, PT, PT, R7, R18, -R26 ;  /* 0x0000001207177210 */ /* 0x000fe20007ffe81a */
[----:B------:R-:W-:Y:S01]  /*32a0*/  IMAD R18, R3, 0x3, R22 ;  /* 0x0000000303127824 */ /* 0x000fe200078e0216 */
[----:B------:R-:W-:Y:S02]  /*32b0*/  SHF.R.U32.HI R20, RZ, 0x9, R20 ;  /* 0x00000009ff147819 */ /* 0x000fe40000011614 */
[----:B------:R-:W-:Y:S02]  /*32c0*/  PRMT R28, R23, 0x9910, RZ ;  /* 0x00009910171c7816 */ /* 0x000fe400000000ff */
[----:B------:R-:W-:Y:S02]  /*32d0*/  IADD3 R22, PT, PT, R18, R25, -R26 ;  /* 0x0000001912167210 */ /* 0x000fe40007ffe81a */
[----:B------:R-:W-:Y:S01]  /*32e0*/  LOP3.LUT R20, R20, 0xffff, RZ, 0xc0, !PT ;  /* 0x0000ffff14147812 */ /* 0x000fe200078ec0ff */
[----:B------:R-:W-:Y:S01]  /*32f0*/  IMAD R28, R28, 0x56, RZ ;  /* 0x000000561c1c7824 */ /* 0x000fe200078e02ff */
[----:B------:R-:W-:-:S02]  /*3300*/  PRMT R29, R22, 0x9910, RZ ;  /* 0x00009910161d7816 */ /* 0x000fc400000000ff */
[----:B------:R-:W-:Y:S01]  /*3310*/  LOP3.LUT R25, R24, 0x1, RZ, 0xc0, !PT ;  /* 0x0000000118197812 */ /* 0x000fe200078ec0ff */
[----:B------:R-:W-:Y:S01]  /*3320*/  IMAD R20, R5, 0x3, R20 ;  /* 0x0000000305147824 */ /* 0x000fe200078e0214 */
[----:B------:R-:W-:Y:S01]  /*3330*/  LOP3.LUT R32, R28, 0xffff, RZ, 0xc0, !PT ;  /* 0x0000ffff1c207812 */ /* 0x000fe200078ec0ff */
[----:B------:R-:W-:-:S03]  /*3340*/  IMAD R24, R29, 0x56, RZ ;  /* 0x000000561d187824 */ /* 0x000fc600078e02ff */
[----:B------:R-:W-:Y:S02]  /*3350*/  IADD3 R26, PT, PT, R20, R25, -R26 ;  /* 0x00000019141a7210 */ /* 0x000fe40007ffe81a */
[----:B------:R-:W-:Y:S02]  /*3360*/  SHF.R.U32.HI R25, RZ, 0xf, R32 ;  /* 0x0000000fff197819 */ /* 0x000fe40000011620 */
[----:B------:R-:W-:Y:S01]  /*3370*/  LOP3.LUT R30, R24, 0xffff, RZ, 0xc0, !PT ;  /* 0x0000ffff181e7812 */ /* 0x000fe200078ec0ff */
[----:B------:R-:W-:Y:S01]  /*3380*/  IMAD.HI R28, R26, 0x55555556, RZ ;  /* 0x555555561a1c7827 */ /* 0x000fe200078e02ff */
[----:B------:R-:W-:Y:S02]  /*3390*/  LEA.HI R24, R32, R25, RZ, 0x18 ;  /* 0x0000001920187211 */ /* 0x000fe400078fc0ff */
[----:B------:R-:W-:Y:S02]  /*33a0*/  SHF.R.U32.HI R25, RZ, 0xf, R30 ;  /* 0x0000000fff197819 */ /* 0x000fe4000001161e */
[----:B------:R-:W-:-:S02]  /*33b0*/  PRMT R31, R24, 0x9910, RZ ;  /* 0x00009910181f7816 */ /* 0x000fc400000000ff */
[----:B------:R-:W-:Y:S02]  /*33c0*/  LEA.HI R29, R28, R28, RZ, 0x1 ;  /* 0x0000001c1c1d7211 */ /* 0x000fe400078f08ff */
[----:B------:R-:W-:Y:S01]  /*33d0*/  LEA.HI R25, R30, R25, RZ, 0x18 ;  /* 0x000000191e197211 */ /* 0x000fe200078fc0ff */
[----:B------:R-:W-:Y:S02]  /*33e0*/  IMAD.MOV.U32 R28, RZ, RZ, R31 ;  /* 0x000000ffff1c7224 */ /* 0x000fe400078e001f */
[----:B------:R-:W-:Y:S01]  /*33f0*/  IMAD R30, R29, -0x3, R26 ;  /* 0xfffffffd1d1e7824 */ /* 0x000fe200078e021a */
[C---:B------:R-:W-:Y:S01]  /*3400*/  PRMT R31, R25.reuse, 0x9910, RZ ;  /* 0x00009910191f7816 */ /* 0x040fe200000000ff */
[----:B------:R-:W-:Y:S01]  /*3410*/  IMAD R28, R28, 0x3, RZ ;  /* 0x000000031c1c7824 */ /* 0x000fe200078e02ff */
[----:B------:R-:W-:Y:S01]  /*3420*/  LOP3.LUT R25, R25, 0xff, RZ, 0xc0, !PT ;  /* 0x000000ff19197812 */ /* 0x000fe200078ec0ff */
[----:B------:R-:W-:Y:S02]  /*3430*/  IMAD R30, R30, 0x48, R29 ;  /* 0x000000481e1e7824 */ /* 0x000fe400078e021d */
[----:B------:R-:W-:-:S02]  /*3440*/  IMAD.MOV R32, RZ, RZ, -R28 ;  /* 0x000000ffff207224 */ /* 0x000fc400078e0a1c */
[----:B------:R-:W-:Y:S02]  /*3450*/  IMAD R28, R31, 0x3, RZ ;  /* 0x000000031f1c7824 */ /* 0x000fe400078e02ff */
[----:B------:R-:W-:Y:S02]  /*3460*/  VIADD R29, R26, 0x18 ;  /* 0x000000181a1d7836 */ /* 0x000fe40000000000 */
[----:B------:R-:W-:Y:S02]  /*3470*/  IMAD.MOV R31, RZ, RZ, -R28 ;  /* 0x000000ffff1f7224 */ /* 0x000fe400078e0a1c */
[----:B------:R-:W-:Y:S02]  /*3480*/  VIADD R26, R22, 0x18 ;  /* 0x00000018161a7836 */ /* 0x000fe40000000000 */
[----:B------:R-:W-:Y:S01]  /*3490*/  VIADD R28, R23, 0x18 ;  /* 0x00000018171c7836 */ /* 0x000fe20000000000 */
[----:B------:R-:W-:Y:S01]  /*34a0*/  PRMT R31, R31, 0x7710, RZ ;  /* 0x000077101f1f7816 */ /* 0x000fe200000000ff */
[----:B------:R-:W-:Y:S01]  /*34b0*/  IMAD.U32 R25, R30, 0x40, R25 ;  /* 0x000000401e197824 */ /* 0x000fe200078e0019 */
[----:B------:R-:W-:Y:S01]  /*34c0*/  PRMT R30, R32, 0x7710, RZ ;  /* 0x00007710201e7816 */ /* 0x000fe200000000ff */
[----:B------:R-:W-:Y:S01]  /*34d0*/  IMAD.HI.U32 R29, R29, -0x55555555, RZ ;  /* 0xaaaaaaab1d1d7827 */ /* 0x000fe200078e00ff */
[----:B------:R-:W-:-:S02]  /*34e0*/  LOP3.LUT R26, R26, 0xff, RZ, 0xc0, !PT ;  /* 0x000000ff1a1a7812 */ /* 0x000fc400078ec0ff */
[----:B------:R-:W-:Y:S01]  /*34f0*/  LOP3.LUT R28, R28, 0xff, RZ, 0xc0, !PT ;  /* 0x000000ff1c1c7812 */ /* 0x000fe200078ec0ff */
[----:B------:R-:W-:Y:S01]  /*3500*/  IMAD.IADD R23, R23, 0x1, R30 ;  /* 0x0000000117177824 */ /* 0x000fe200078e021e */
[----:B------:R-:W-:Y:S01]  /*3510*/  LEA.HI R29, R29, 0xffffffff, RZ, 0x1c ;  /* 0xffffffff1d1d7811 */ /* 0x000fe200078fe0ff */
[----:B------:R-:W-:Y:S02]  /*3520*/  IMAD R26, R26, 0xab, RZ ;  /* 0x000000ab1a1a7824 */ /* 0x000fe400078e02ff */
[----:B------:R-:W-:Y:S01]  /*3530*/  IMAD R28, R28, 0xab, RZ ;  /* 0x000000ab1c1c7824 */ /* 0x000fe200078e02ff */
[----:B------:R-:W-:Y:S01]  /*3540*/  PRMT R30, R23, 0x8880, RZ ;  /* 0x00008880171e7816 */ /* 0x000fe200000000ff */
[----:B------:R-:W-:Y:S01]  /*3550*/  IMAD.IADD R22, R22, 0x1, R31 ;  /* 0x0000000116167824 */ /* 0x000fe200078e021f */
[----:B------:R-:W-:Y:S02]  /*3560*/  LEA.HI R26, R26, 0xffffffff, RZ, 0x14 ;  /* 0xffffffff1a1a7811 */ /* 0x000fe400078fa0ff */
[----:B------:R-:W-:Y:S01]  /*3570*/  LEA.HI R23, R28, 0xffffffff, RZ, 0x14 ;  /* 0xffffffff1c177811 */ /* 0x000fe200078fa0ff */
[----:B------:R-:W-:Y:S01]  /*3580*/  IMAD R25, R30, 0x600, R25 ;  /* 0x000006001e197824 */ /* 0x000fe200078e0219 */
[----:B------:R-:W-:-:S02]  /*3590*/  PRMT R22, R22, 0x8880, RZ ;  /* 0x0000888016167816 */ /* 0x000fc400000000ff */
[----:B------:R-:W-:-:S03]  /*35a0*/  LOP3.LUT P0, RZ, R26, R23, R29, 0xfe, !PT ;  /* 0x000000171aff7212 */ /* 0x000fc6000780fe1d */
[----:B------:R-:W-:Y:S01]  /*35b0*/  IMAD.MOV.U32 R28, RZ, RZ, R22 ;  /* 0x000000ffff1c7224 */ /* 0x000fe200078e0016 */
[----:B------:R-:W-:-:S03]  /*35c0*/  LOP3.LUT R22, R24, 0xff, RZ, 0xc0, !PT ;  /* 0x000000ff18167812 */ /* 0x000fc600078ec0ff */
[----:B------:R-:W-:-:S04]  /*35d0*/  IMAD R25, R28, 0x200, R25 ;  /* 0x000002001c197824 */ /* 0x000fc800078e0219 */
[----:B------:R-:W-:Y:S02]  /*35e0*/  IMAD R22, R22, 0x8, R25 ;  /* 0x0000000816167824 */ /* 0x000fe400078e0219 */
[----:B------:R-:W-:Y:S05]  /*35f0*/  @P0 BRA `(.L_x_17) ;  /* 0x0000000400a00947 */ /* 0x000fea0003800000 */
[----:B------:R-:W0:Y:S02]  /*3600*/  LDS.U8 R23, [R22+UR5] ;  /* 0x0000000516177984 */ /* 0x000e240008000000 */
[----:B0-----:R-:W-:-:S13]  /*3610*/  LOP3.LUT P0, RZ, R23, 0x40, RZ, 0xc0, !PT ;  /* 0x0000004017ff7812 */ /* 0x001fda000780c0ff */
[----:B------:R-:W-:Y:S05]  /*3620*/  @P0 BRA `(.L_x_17) ;  /* 0x0000000400940947 */ /* 0x000fea0003800000 */
[----:B------:R-:W-:-:S04]  /*3630*/  PRMT R25, R23, 0x8880, RZ ;  /* 0x0000888017197816 */ /* 0x000fc800000000ff */
[----:B------:R-:W-:Y:S02]  /*3640*/  LOP3.LUT R23, R6, R25, RZ, 0xc0, !PT ;  /* 0x0000001906177212 */ /* 0x000fe400078ec0ff */
[----:B------:R-:W-:Y:S02]  /*3650*/  LOP3.LUT R24, R25, 0xf, R6, 0xc8, !PT ;  /* 0x0000000f19187812 */ /* 0x000fe400078ec806 */
[----:B------:R-:W-:Y:S02]  /*3660*/  LOP3.LUT P0, R29, R23, 0xf, RZ, 0xc0, !PT ;  /* 0x0000000f171d7812 */ /* 0x000fe4000780c0ff */
[----:B------:R-:W-:Y:S02]  /*3670*/  ISETP.NE.AND P1, PT, R24, 0xf, PT ;  /* 0x0000000f1800780c */ /* 0x000fe40003f25270 */
[----:B------:R-:W-:-:S11]  /*3680*/  LOP3.LUT R23, R25, 0x30, RZ, 0xc0, !PT ;  /* 0x0000003019177812 */ /* 0x000fd600078ec0ff */
[----:B------:R-:W-:Y:S05]  /*3690*/  @P0 BRA P1, `(.L_x_17) ;  /* 0x0000000400780947 */ /* 0x000fea0000800000 */
[----:B------:R-:W-:-:S04]  /*36a0*/  ISETP.NE.AND P0, PT, R24, 0xf, PT ;  /* 0x0000000f1800780c */ /* 0x000fc80003f05270 */
[----:B------:R-:W-:-:S04]  /*36b0*/  SEL R25, R29, R24, !P0 ;  /* 0x000000181d197207 */ /* 0x000fc80004000000 */
[----:B------:R-:W-:-:S04]  /*36c0*/  ISETP.NE.AND P0, PT, R25, 0xc, PT ;  /* 0x0000000c1900780c */ /* 0x000fc80003f05270 */
[----:B------:R-:W-:-:S13]  /*36d0*/  ISETP.EQ.OR P0, PT, R25, 0x3, !P0 ;  /* 0x000000031900780c */ /* 0x000fda0004702670 */
[----:B------:R-:W-:Y:S05]  /*36e0*/  @P0 BRA `(.L_x_17) ;  /* 0x0000000400640947 */ /* 0x000fea0003800000 */
[----:B------:R-:W-:Y:S02]  /*36f0*/  LOP3.LUT R29, R25, 0x1, RZ, 0xc0, !PT ;  /* 0x00000001191d7812 */ /* 0x000fe400078ec0ff */
[--C-:B------:R-:W-:Y:S02]  /*3700*/  SHF.R.U32.HI R28, RZ, 0x3, R25.reuse ;  /* 0x00000003ff1c7819 */ /* 0x100fe40000011619 */
[----:B------:R-:W-:Y:S02]  /*3710*/  SHF.R.U32.HI R26, RZ, 0x1, R25 ;  /* 0x00000001ff1a7819 */ /* 0x000fe40000011619 */
[----:B------:R-:W-:Y:S02]  /*3720*/  IADD3 R24, PT, PT, R18, R29, -R28 ;  /* 0x0000001d12187210 */ /* 0x000fe40007ffe81c */
[----:B------:R-:W-:Y:S02]  /*3730*/  LOP3.LUT R26, R26, 0x1, RZ, 0xc0, !PT ;  /* 0x000000011a1a7812 */ /* 0x000fe400078ec0ff */
[----:B------:R-:W-:-:S02]  /*3740*/  PRMT R18, R24, 0x9910, RZ ;  /* 0x0000991018127816 */ /* 0x000fc400000000ff */
[----:B------:R-:W-:-:S03]  /*3750*/  IADD3 R7, PT, PT, R7, R26, -R28 ;  /* 0x0000001a07077210 */ /* 0x000fc60007ffe81c */
[----:B------:R-:W-:Y:S01]  /*3760*/  IMAD.MOV.U32 R26, RZ, RZ, R18 ;  /* 0x000000ffff1a7224 */ /* 0x000fe200078e0012 */
[----:B------:R-:W-:Y:S02]  /*3770*/  PRMT R30, R7, 0x9910, RZ ;  /* 0x00009910071e7816 */ /* 0x000fe400000000ff */
[----:B------:R-:W-:Y:S01]  /*3780*/  SHF.R.U32.HI R18, RZ, 0x2, R25 ;  /* 0x00000002ff127819 */ /* 0x000fe20000011619 */
[----:B------:R-:W-:-:S03]  /*3790*/  IMAD R26, R26, 0x56, RZ ;  /* 0x000000561a1a7824 */ /* 0x000fc600078e02ff */
        /* <DEDUP_REMOVED lines=20> */
[----:B------:R-:W-:Y:S02]  /*38e0*/  IMAD.MOV.U32 R26, RZ, RZ, R32 ;  /* 0x000000ffff1a7224 */ /* 0x000fe400078e0020 */
[----:B------:R-:W-:Y:S01]  /*38f0*/  IMAD R30, R29, 0x40, R30 ;  /* 0x000000401d1e7824 */ /* 0x000fe200078e021e */
[----:B------:R-:W-:Y:S01]  /*3900*/  PRMT R31, R28, 0x7710, RZ ;  /* 0x000077101c1f7816 */ /* 0x000fe200000000ff */
[----:B------:R-:W-:-:S04]  /*3910*/  IMAD R26, R26, 0x3, RZ ;  /* 0x000000031a1a7824 */ /* 0x000fc800078e02ff */
[----:B------:R-:W-:Y:S02]  /*3920*/  IMAD.MOV R32, RZ, RZ, -R26 ;  /* 0x000000ffff207224 */ /* 0x000fe400078e0a1a */
[----:B------:R-:W-:Y:S02]  /*3930*/  IMAD.IADD R28, R24, 0x1, R31 ;  /* 0x00000001181c7824 */ /* 0x000fe400078e021f */
[----:B------:R-:W-:Y:S01]  /*3940*/  VIADD R26, R20, 0x18 ;  /* 0x00000018141a7836 */ /* 0x000fe20000000000 */
[----:B------:R-:W-:Y:S01]  /*3950*/  PRMT R32, R32, 0x7710, RZ ;  /* 0x0000771020207816 */ /* 0x000fe200000000ff */
[----:B------:R-:W-:Y:S01]  /*3960*/  VIADD R24, R24, 0x18 ;  /* 0x0000001818187836 */ /* 0x000fe20000000000 */
[----:B------:R-:W-:Y:S01]  /*3970*/  PRMT R29, R28, 0x8880, RZ ;  /* 0x000088801c1d7816 */ /* 0x000fe200000000ff */
[C---:B------:R-:W-:Y:S02]  /*3980*/  VIADD R20, R7.reuse, 0x18 ;  /* 0x0000001807147836 */ /* 0x040fe40000000000 */
[----:B------:R-:W-:Y:S01]  /*3990*/  IMAD.IADD R7, R7, 0x1, R32 ;  /* 0x0000000107077824 */ /* 0x000fe200078e0220 */
[----:B------:R-:W-:Y:S01]  /*39a0*/  LOP3.LUT R24, R24, 0xff, RZ, 0xc0, !PT ;  /* 0x000000ff18187812 */ /* 0x000fe200078ec0ff */
[----:B------:R-:W-:Y:S01]  /*39b0*/  IMAD.HI.U32 R26, R26, -0x55555555, RZ ;  /* 0xaaaaaaab1a1a7827 */ /* 0x000fe200078e00ff */
[----:B------:R-:W-:-:S03]  /*39c0*/  LOP3.LUT R20, R20, 0xff, RZ, 0xc0, !PT ;  /* 0x000000ff14147812 */ /* 0x000fc600078ec0ff */
[----:B------:R-:W-:Y:S01]  /*39d0*/  IMAD R24, R24, 0xab, RZ ;  /* 0x000000ab18187824 */ /* 0x000fe200078e02ff */
[----:B------:R-:W-:Y:S01]  /*39e0*/  LEA.HI R26, R26, 0xffffffff, RZ, 0x1c ;  /* 0xffffffff1a1a7811 */ /* 0x000fe200078fe0ff */
[----:B------:R-:W-:Y:S02]  /*39f0*/  IMAD R20, R20, 0xab, RZ ;  /* 0x000000ab14147824 */ /* 0x000fe400078e02ff */
[----:B------:R-:W-:Y:S01]  /*3a00*/  IMAD R30, R29, 0x200, R30 ;  /* 0x000002001d1e7824 */ /* 0x000fe200078e021e */
[----:B------:R-:W-:Y:S02]  /*3a10*/  PRMT R29, R7, 0x8880, RZ ;  /* 0x00008880071d7816 */ /* 0x000fe400000000ff */
[----:B------:R-:W-:Y:S02]  /*3a20*/  LEA.HI R24, R24, 0xffffffff, RZ, 0x14 ;  /* 0xffffffff18187811 */ /* 0x000fe400078fa0ff */
[----:B------:R-:W-:-:S04]  /*3a30*/  LEA.HI R7, R20, 0xffffffff, RZ, 0x14 ;  /* 0xffffffff14077811 */ /* 0x000fc800078fa0ff */
[----:B------:R-:W-:Y:S01]  /*3a40*/  LOP3.LUT P0, RZ, R7, R24, R26, 0xfe, !PT ;  /* 0x0000001807ff7212 */ /* 0x000fe2000780fe1a */
[----:B------:R-:W-:-:S04]  /*3a50*/  IMAD R7, R29, 0x600, R30 ;  /* 0x000006001d077824 */ /* 0x000fc800078e021e */
[----:B------:R-:W-:-:S08]  /*3a60*/  IMAD R20, R18, 0x8, R7 ;  /* 0x0000000812147824 */ /* 0x000fd000078e0207 */
[----:B------:R-:W-:Y:S05]  /*3a70*/  @P0 BRA `(.L_x_17) ;  /* 0x0000000000800947 */ /* 0x000fea0003800000 */
[----:B------:R-:W0:Y:S01]  /*3a80*/  LDS.U8 R7, [R20+UR5] ;  /* 0x0000000514077984 */ /* 0x000e220008000000 */
[----:B------:R-:W-:Y:S02]  /*3a90*/  LOP3.LUT R18, R6, 0x40, RZ, 0xc0, !PT ;  /* 0x0000004006127812 */ /* 0x000fe400078ec0ff */
[----:B0-----:R-:W-:-:S04]  /*3aa0*/  PRMT R24, R7, 0x8880, RZ ;  /* 0x0000888007187816 */ /* 0x001fc800000000ff */
[----:B------:R-:W-:-:S05]  /*3ab0*/  LOP3.LUT R29, R24, 0x40, RZ, 0xc0, !PT ;  /* 0x00000040181d7812 */ /* 0x000fca00078ec0ff */
[----:B------:R-:W-:-:S05]  /*3ac0*/  IMAD.IADD R18, R29, 0x1, R18 ;  /* 0x000000011d127824 */ /* 0x000fca00078e0212 */
[----:B------:R-:W-:-:S13]  /*3ad0*/  ISETP.NE.AND P0, PT, R18, 0x80, PT ;  /* 0x000000801200780c */ /* 0x000fda0003f05270 */
[----:B------:R-:W-:Y:S05]  /*3ae0*/  @!P0 BRA `(.L_x_17) ;  /* 0x0000000000648947 */ /* 0x000fea0003800000 */
[----:B------:R-:W-:Y:S01]  /*3af0*/  IMAD.SHL.U32 R18, R11, 0x800, RZ ;  /* 0x000008000b127824 */ /* 0x000fe200078e00ff */
[----:B------:R-:W-:Y:S01]  /*3b00*/  LOP3.LUT P0, RZ, R29, 0x40, R6, 0xf8, !PT ;  /* 0x000000401dff7812 */ /* 0x000fe2000780f806 */
[----:B------:R0:W-:Y:S01]  /*3b10*/  STS.U8 [R22+UR5], RZ ;  /* 0x000000ff16007988 */ /* 0x0001e20008000005 */
[----:B------:R-:W-:Y:S02]  /*3b20*/  LOP3.LUT P1, RZ, R27, 0x40, RZ, 0xc0, !PT ;  /* 0x000000401bff7812 */ /* 0x000fe4000782c0ff */
[----:B------:R-:W-:Y:S02]  /*3b30*/  LOP3.LUT R18, R18, R11, RZ, 0x3c, !PT ;  /* 0x0000000b12127212 */ /* 0x000fe400078e3cff */
[----:B------:R-:W-:Y:S02]  /*3b40*/  SHF.R.U32.HI R11, RZ, 0x13, R8 ;  /* 0x00000013ff0b7819 */ /* 0x000fe40000011608 */
[----:B------:R-:W-:-:S04]  /*3b50*/  SHF.R.U32.HI R26, RZ, 0x8, R18 ;  /* 0x00000008ff1a7819 */ /* 0x000fc80000011612 */
[----:B------:R-:W-:-:S04]  /*3b60*/  LOP3.LUT R11, R18, R26, R11, 0x96, !PT ;  /* 0x0000001a120b7212 */ /* 0x000fc800078e960b */
[----:B------:R-:W-:-:S04]  /*3b70*/  LOP3.LUT R26, R11, R8, RZ, 0x3c, !PT ;  /* 0x000000080b1a7212 */ /* 0x000fc800078e3cff */
[----:B------:R-:W-:Y:S02]  /*3b80*/  LOP3.LUT R11, R26, 0x1, RZ, 0xc0, !PT ;  /* 0x000000011a0b7812 */ /* 0x000fe400078ec0ff */
[----:B------:R-:W-:-:S04]  /*3b90*/  @P0 SEL R11, RZ, 0x1, P1 ;  /* 0x00000001ff0b0807 */ /* 0x000fc80000800000 */
[----:B------:R-:W-:-:S13]  /*3ba0*/  ISETP.NE.AND P0, PT, R11, RZ, PT ;  /* 0x000000ff0b00720c */ /* 0x000fda0003f05270 */
[----:B------:R-:W-:Y:S02]  /*3bb0*/  @P0 IMAD.SHL.U32 R18, R6, 0x2, RZ ;  /* 0x0000000206120824 */ /* 0x000fe400078e00ff */
[----:B------:R-:W-:-:S03]  /*3bc0*/  @!P0 IMAD.SHL.U32 R11, R23, 0x2, RZ ;  /* 0x00000002170b8824 */ /* 0x000fc600078e00ff */
[----:B------:R-:W-:Y:S02]  /*3bd0*/  @P0 LOP3.LUT R18, R25, 0x20, R18, 0xf8, !PT ;  /* 0x0000002019120812 */ /* 0x000fe400078ef812 */
[----:B------:R-:W-:Y:S02]  /*3be0*/  @!P0 LOP3.LUT R11, R11, 0x3f, R24, 0xf8, !PT ;  /* 0x0000003f0b0b8812 */ /* 0x000fe400078ef818 */
[----:B------:R-:W-:Y:S02]  /*3bf0*/  @P0 LOP3.LUT R23, R23, 0x40, R18, 0xfe, !PT ;  /* 0x0000004017170812 */ /* 0x000fe400078efe12 */
[----:B------:R-:W-:Y:S02]  /*3c00*/  @!P0 LOP3.LUT R23, R25, 0x70, R6, 0xf8, !PT ;  /* 0x0000007019178812 */ /* 0x000fe400078ef806 */
[----:B------:R-:W-:Y:S01]  /*3c10*/  @!P0 LOP3.LUT R7, R11, 0x40, RZ, 0xfc, !PT ;  /* 0x000000400b078812 */ /* 0x000fe200078efcff */
[----:B------:R-:W-:Y:S02]  /*3c20*/  IMAD.MOV.U32 R11, RZ, RZ, R10 ;  /* 0x000000ffff0b7224 */ /* 0x000fe400078e000a */
[----:B------:R0:W-:Y:S01]  /*3c30*/  STS.U8 [R0+UR5], R23 ;  /* 0x0000001700007988 */ /* 0x0001e20008000005 */
[----:B------:R-:W-:-:S02]  /*3c40*/  IMAD.MOV.U32 R10, RZ, RZ, R9 ;  /* 0x000000ffff0a7224 */ /* 0x000fc400078e0009 */
[----:B------:R-:W-:Y:S01]  /*3c50*/  IMAD.MOV.U32 R9, RZ, RZ, R8 ;  /* 0x000000ffff097224 */ /* 0x000fe200078e0008 */
[----:B------:R0:W-:Y:S01]  /*3c60*/  STS.U8 [R20+UR5], R7 ;  /* 0x0000000714007988 */ /* 0x0001e20008000005 */
[----:B------:R-:W-:-:S07]  /*3c70*/  IMAD.MOV.U32 R8, RZ, RZ, R26 ;  /* 0x000000ffff087224 */ /* 0x000fce00078e001a */
.L_x_17:
[----:B------:R-:W-:Y:S05]  /*3c80*/  BSYNC.RECONVERGENT B0 ;  /* 0x0000000000007941 */ /* 0x000fea0003800200 */
.L_x_16:
[----:B------:R-:W-:Y:S06]  /*3c90*/  BAR.SYNC.DEFER_BLOCKING 0x0 ;  /* 0x0000000000007b1d */ /* 0x000fec0000010000 */
[----:B------:R-:W-:Y:S05]  /*3ca0*/  BRA.U UP0, `(.L_x_18) ;  /* 0xffffffcd00ec7547 */ /* 0x000fea000b83ffff */
.L_x_7:
[----:B------:R-:W0:Y:S01]  /*3cb0*/  LDC.64 R2, c[0x0][0x3b0] ;  /* 0x0000ec00ff027b82 */ /* 0x000e220000000a00 */
[----:B------:R-:W1:Y:S01]  /*3cc0*/  LDCU UR4, c[0x0][0x3b8] ;  /* 0x00007700ff0477ac */ /* 0x000e620008000800 */
[----:B------:R-:W-:-:S06]  /*3cd0*/  IMAD.MOV.U32 R34, RZ, RZ, RZ ;  /* 0x000000ffff227224 */ /* 0x000fcc00078e00ff */
[----:B------:R-:W2:Y:S01]  /*3ce0*/  LDC R24, c[0x0][0x3ac] ;  /* 0x0000eb00ff187b82 */ /* 0x000ea20000000800 */
[----:B0-----:R-:W0:Y:S01]  /*3cf0*/  I2F.U32.RP R6, R2 ;  /* 0x0000000200067306 */ /* 0x001e220000209000 */
[C---:B------:R-:W-:Y:S01]  /*3d00*/  IMAD R0, R2.reuse, R3, RZ ;  /* 0x0000000302007224 */ /* 0x040fe200078e02ff */
[----:B------:R-:W-:-:S03]  /*3d10*/  ISETP.NE.U32.AND P2, PT, R2, RZ, PT ;  /* 0x000000ff0200720c */ /* 0x000fc60003f45070 */
[----:B------:R-:W-:Y:S01]  /*3d20*/  IMAD.MOV R25, RZ, RZ, -R0 ;  /* 0x000000ffff197224 */ /* 0x000fe200078e0a00 */
[----:B------:R-:W-:Y:S02]  /*3d30*/  ISETP.NE.U32.AND P4, PT, R0, RZ, PT ;  /* 0x000000ff0000720c */ /* 0x000fe40003f85070 */
[----:B------:R-:W3:Y:S08]  /*3d40*/  I2F.U32.RP R20, R3 ;  /* 0x0000000300147306 */ /* 0x000ef00000209000 */
[----:B0-----:R-:W0:Y:S08]  /*3d50*/  MUFU.RCP R6, R6 ;  /* 0x0000000600067308 */ /* 0x001e300000001000 */
[----:B------:R-:W4:Y:S08]  /*3d60*/  I2F.U32.RP R22, R0 ;  /* 0x0000000000167306 */ /* 0x000f300000209000 */
[----:B---3--:R-:W-:Y:S01]  /*3d70*/  MUFU.RCP R20, R20 ;  /* 0x0000001400147308 */ /* 0x008fe20000001000 */
[----:B0-----:R-:W-:-:S07]  /*3d80*/  VIADD R4, R6, 0xffffffe ;  /* 0x0ffffffe06047836 */ /* 0x001fce0000000000 */
[----:B------:R0:W3:Y:S08]  /*3d90*/  F2I.FTZ.U32.TRUNC.NTZ R5, R4 ;  /* 0x0000000400057305 */ /* 0x0000f0000021f000 */
[----:B----4-:R-:W4:Y:S01]  /*3da0*/  MUFU.RCP R22, R22 ;  /* 0x0000001600167308 */ /* 0x010f220000001000 */
[----:B0-----:R-:W-:Y:S02]  /*3db0*/  IMAD.MOV.U32 R4, RZ, RZ, RZ ;  /* 0x000000ffff047224 */ /* 0x001fe400078e00ff */
[----:B---3--:R-:W-:-:S04]  /*3dc0*/  IMAD.MOV R7, RZ, RZ, -R5 ;  /* 0x000000ffff077224 */ /* 0x008fc800078e0a05 */
[----:B------:R-:W-:-:S04]  /*3dd0*/  IMAD R7, R7, R2, RZ ;  /* 0x0000000207077224 */ /* 0x000fc800078e02ff */
[----:B------:R-:W-:-:S04]  /*3de0*/  IMAD.HI.U32 R18, R5, R7, R4 ;  /* 0x0000000705127227 */ /* 0x000fc800078e0004 */
[----:B------:R-:W-:Y:S02]  /*3df0*/  VIADD R4, R20, 0xffffffe ;  /* 0x0ffffffe14047836 */ /* 0x000fe40000000000 */
[----:B------:R-:W-:Y:S02]  /*3e00*/  IMAD.HI.U32 R18, R18, R21, RZ ;  /* 0x0000001512127227 */ /* 0x000fe400078e00ff */
[----:B------:R0:W3:Y:S02]  /*3e10*/  F2I.FTZ.U32.TRUNC.NTZ R5, R4 ;  /* 0x0000000400057305 */ /* 0x0000e4000021f000 */
[----:B------:R-:W-:Y:S02]  /*3e20*/  IMAD.MOV R23, RZ, RZ, -R18 ;  /* 0x000000ffff177224 */ /* 0x000fe400078e0a12 */
[----:B----4-:R-:W-:Y:S02]  /*3e30*/  VIADD R6, R22, 0xffffffe ;  /* 0x0ffffffe16067836 */ /* 0x010fe40000000000 */
[----:B------:R-:W-:-:S02]  /*3e40*/  IMAD R23, R2, R23, R21 ;  /* 0x0000001702177224 */ /* 0x000fc400078e0215 */
[----:B------:R4:W1:Y:S01]  /*3e50*/  F2I.FTZ.U32.TRUNC.NTZ R7, R6 ;  /* 0x0000000600077305 */ /* 0x000862000021f000 */
[----:B0-----:R-:W-:Y:S02]  /*3e60*/  IMAD.MOV.U32 R4, RZ, RZ, RZ ;  /* 0x000000ffff047224 */ /* 0x001fe400078e00ff */
[----:B------:R-:W-:Y:S01]  /*3e70*/  ISETP.GE.U32.AND P0, PT, R23, R2, PT ;  /* 0x000000021700720c */ /* 0x000fe20003f06070 */
[----:B---3--:R-:W-:Y:S02]  /*3e80*/  IMAD.MOV R20, RZ, RZ, -R5 ;  /* 0x000000ffff147224 */ /* 0x008fe400078e0a05 */
[----:B----4-:R-:W-:Y:S02]  /*3e90*/  IMAD.MOV.U32 R6, RZ, RZ, RZ ;  /* 0x000000ffff067224 */ /* 0x010fe400078e00ff */
[----:B-1----:R-:W-:-:S08]  /*3ea0*/  IMAD R25, R25, R7, RZ ;  /* 0x0000000719197224 */ /* 0x002fd000078e02ff */
[----:B------:R-:W-:Y:S02]  /*3eb0*/  @P0 IMAD.IADD R23, R23, 0x1, -R2 ;  /* 0x0000000117170824 */ /* 0x000fe400078e0a02 */
[----:B------:R-:W-:Y:S02]  /*3ec0*/  @P0 VIADD R18, R18, 0x1 ;  /* 0x0000000112120836 */ /* 0x000fe40000000000 */
[----:B------:R-:W-:Y:S01]  /*3ed0*/  IMAD.HI.U32 R6, R7, R25, R6 ;  /* 0x0000001907067227 */ /* 0x000fe200078e0006 */
[----:B------:R-:W-:-:S03]  /*3ee0*/  ISETP.GE.U32.AND P1, PT, R23, R2, PT ;  /* 0x000000021700720c */ /* 0x000fc60003f26070 */
[----:B------:R-:W-:Y:S02]  /*3ef0*/  IMAD R23, R20, R3, RZ ;  /* 0x0000000314177224 */ /* 0x000fe400078e02ff */
[----:B------:R-:W-:-:S04]  /*3f00*/  IMAD.HI.U32 R22, R6, R21, RZ ;  /* 0x0000001506167227 */ /* 0x000fc800078e00ff */
[----:B------:R-:W-:-:S04]  /*3f10*/  IMAD.HI.U32 R5, R5, R23, R4 ;  /* 0x0000001705057227 */ /* 0x000fc800078e0004 */
[----:B------:R-:W-:Y:S01]  /*3f20*/  @P1 VIADD R18, R18, 0x1 ;  /* 0x0000000112121836 */ /* 0x000fe20000000000 */
[----:B------:R-:W-:Y:S01]  /*3f30*/  @!P2 LOP3.LUT R18, RZ, R2, RZ, 0x33, !PT ;  /* 0x00000002ff12a212 */ /* 0x000fe200078e33ff */
[----:B------:R-:W-:Y:S01]  /*3f40*/  IMAD.MOV R4, RZ, RZ, -R22 ;  /* 0x000000ffff047224 */ /* 0x000fe200078e0a16 */
[----:B------:R-:W-:Y:S01]  /*3f50*/  ISETP.NE.U32.AND P1, PT, R3, RZ, PT ;  /* 0x000000ff0300720c */ /* 0x000fe20003f25070 */
[----:B--2---:R-:W-:-:S04]  /*3f60*/  IMAD.HI R6, R24, 0x38e38e39, RZ ;  /* 0x38e38e3918067827 */ /* 0x004fc800078e02ff */
[----:B------:R-:W-:-:S04]  /*3f70*/  IMAD.HI.U32 R5, R5, R18, RZ ;  /* 0x0000001205057227 */ /* 0x000fc800078e00ff */
[----:B------:R-:W-:Y:S02]  /*3f80*/  IMAD.MOV R20, RZ, RZ, -R5 ;  /* 0x000000ffff147224 */ /* 0x000fe400078e0a05 */
[----:B------:R-:W-:Y:S02]  /*3f90*/  IMAD R5, R0, R4, R21 ;  /* 0x0000000400057224 */ /* 0x000fe400078e0215 */
[--C-:B------:R-:W-:Y:S02]  /*3fa0*/  IMAD R20, R3, R20, R18.reuse ;  /* 0x0000001403147224 */ /* 0x100fe400078e0212 */
[----:B------:R-:W-:Y:S01]  /*3fb0*/  IMAD.HI R4, R24, 0x2aaaaaab, RZ ;  /* 0x2aaaaaab18047827 */ /* 0x000fe200078e02ff */
[----:B------:R-:W-:Y:S02]  /*3fc0*/  ISETP.GE.U32.AND P2, PT, R5, R0, PT ;  /* 0x000000000500720c */ /* 0x000fe40003f46070 */
[----:B------:R-:W-:Y:S01]  /*3fd0*/  ISETP.GE.U32.AND P0, PT, R20, R3, PT ;  /* 0x000000031400720c */ /* 0x000fe20003f06070 */
[----:B------:R-:W-:-:S04]  /*3fe0*/  IMAD.MOV R23, RZ, RZ, -R18 ;  /* 0x000000ffff177224 */ /* 0x000fc800078e0a12 */
[----:B------:R-:W-:Y:S01]  /*3ff0*/  IMAD R23, R2, R23, R21 ;  /* 0x0000001702177224 */ /* 0x000fe200078e0215 */
[----:B------:R-:W-:-:S05]  /*4000*/  SHF.R.U32.HI R21, RZ, 0x1f, R6 ;  /* 0x0000001fff157819 */ /* 0x000fca0000011606 */
[----:B------:R-:W-:Y:S02]  /*4010*/  @P2 IMAD.IADD R5, R5, 0x1, -R0 ;  /* 0x0000000105052824 */ /* 0x000fe400078e0a00 */
[----:B------:R-:W-:Y:S02]  /*4020*/  @P0 IMAD.IADD R20, R20, 0x1, -R3 ;  /* 0x0000000114140824 */ /* 0x000fe400078e0a03 */
[----:B------:R-:W-:Y:S01]  /*4030*/  @P2 VIADD R22, R22, 0x1 ;  /* 0x0000000116162836 */ /* 0x000fe20000000000 */
[----:B------:R-:W-:Y:S02]  /*4040*/  ISETP.GE.U32.AND P3, PT, R5, R0, PT ;  /* 0x000000000500720c */ /* 0x000fe40003f66070 */
[----:B------:R-:W-:Y:S02]  /*4050*/  SHF.R.U32.HI R5, RZ, 0x1f, R4 ;  /* 0x0000001fff057819 */ /* 0x000fe40000011604 */
[----:B------:R-:W-:Y:S02]  /*4060*/  ISETP.GE.U32.AND P0, PT, R20, R3, PT ;  /* 0x000000031400720c */ /* 0x000fe40003f06070 */
[----:B------:R-:W-:-:S05]  /*4070*/  LEA.HI.SX32 R7, R4, R5, 0x1e ;  /* 0x0000000504077211 */ /* 0x000fca00078ff2ff */
[----:B------:R-:W-:-:S04]  /*4080*/  IMAD.HI R4, R7, 0x2aaaaaab, RZ ;  /* 0x2aaaaaab07047827 */ /* 0x000fc800078e02ff */
[----:B------:R-:W-:Y:S01]  /*4090*/  @P3 VIADD R22, R22, 0x1 ;  /* 0x0000000116163836 */ /* 0x000fe20000000000 */
[----:B------:R-:W-:Y:S01]  /*40a0*/  SHF.R.U32.HI R5, RZ, 0x1f, R4 ;  /* 0x0000001fff057819 */ /* 0x000fe20000011604 */
[--C-:B------:R-:W-:Y:S01]  /*40b0*/  @P0 IMAD.IADD R20, R20, 0x1, -R3.reuse ;  /* 0x0000000114140824 */ /* 0x100fe200078e0a03 */
[----:B------:R-:W-:Y:S02]  /*40c0*/  @!P1 LOP3.LUT R20, RZ, R3, RZ, 0x33, !PT ;  /* 0x00000003ff149212 */ /* 0x000fe400078e33ff */
[----:B------:R-:W-:Y:S02]  /*40d0*/  LEA.HI R18, R4, R5, RZ, 0x1e ;  /* 0x0000000504127211 */ /* 0x000fe400078ff0ff */
[----:B------:R-:W-:Y:S01]  /*40e0*/  @!P4 LOP3.LUT R22, RZ, R0, RZ, 0x33, !PT ;  /* 0x00000000ff16c212 */ /* 0x000fe200078e33ff */
[----:B------:R-:W-:Y:S01]  /*40f0*/  IMAD.IADD R4, R20, 0x1, R3 ;  /* 0x0000000114047824 */ /* 0x000fe200078e0203 */
[----:B------:R-:W-:Y:S01]  /*4100*/  LEA.HI.SX32 R5, R6, R21, 0x19 ;  /* 0x0000001506057211 */ /* 0x000fe200078fcaff */
[----:B------:R-:W-:-:S02]  /*4110*/  IMAD R6, R7, -0x18, R24 ;  /* 0xffffffe807067824 */ /* 0x000fc400078e0218 */
[----:B------:R-:W-:Y:S02]  /*4120*/  IMAD R7, R18, -0x18, R7 ;  /* 0xffffffe812077824 */ /* 0x000fe400078e0207 */
[----:B------:R-:W-:Y:S02]  /*4130*/  IMAD.IADD R0, R23, 0x1, R2 ;  /* 0x0000000117007824 */ /* 0x000fe400078e0202 */
[----:B------:R-:W-:Y:S02]  /*4140*/  IMAD.MOV.U32 R18, RZ, RZ, RZ ;  /* 0x000000ffff127224 */ /* 0x000fe400078e00ff */
[----:B------:R-:W-:-:S07]  /*4150*/  VIADD R20, R22, UR4 ;  /* 0x0000000416147c36 */ /* 0x000fce0008000000 */
.L_x_22:
[C---:B------:R-:W-:Y:S01]  /*4160*/  LOP3.LUT P0, RZ, R34.reuse, 0x2, RZ, 0xc0, !PT ;  /* 0x0000000222ff7812 */ /* 0x040fe2000780c0ff */
[----:B0-----:R-:W0:Y:S01]  /*4170*/  LDCU.64 UR4, c[0x0][0x398] ;  /* 0x00007300ff0477ac */ /* 0x001e220008000a00 */
[----:B------:R-:W-:Y:S01]  /*4180*/  LOP3.LUT P1, R29, R34, 0x1, RZ, 0xc0, !PT ;  /* 0x00000001221d7812 */ /* 0x000fe2000782c0ff */
[----:B------:R-:W-:Y:S01]  /*4190*/  BSSY.RECONVERGENT B0, `(.L_x_19) ;  /* 0x00000b5000007945 */ /* 0x000fe20003800200 */
[----:B------:R-:W-:Y:S02]  /*41a0*/  IADD3 R21, PT, PT, -R6, 0x18, RZ ;  /* 0x0000001806157810 */ /* 0x000fe40007ffe1ff */
[----:B------:R-:W-:Y:S02]  /*41b0*/  IADD3 R22, PT, PT, -R7, 0x18, RZ ;  /* 0x0000001807167810 */ /* 0x000fe40007ffe1ff */
[----:B------:R-:W-:Y:S02]  /*41c0*/  LOP3.LUT P2, RZ, R34, 0x4, RZ, 0xc0, !PT ;  /* 0x0000000422ff7812 */ /* 0x000fe4000784c0ff */
[----:B------:R-:W-:-:S02]  /*41d0*/  IADD3 R2, PT, PT, -R5, 0x18, RZ ;  /* 0x0000001805027810 */ /* 0x000fc40007ffe1ff */
[----:B------:R-:W-:Y:S02]  /*41e0*/  SEL R21, R21, R6, !P1 ;  /* 0x0000000615157207 */ /* 0x000fe40004800000 */
[----:B------:R-:W-:Y:S02]  /*41f0*/  SEL R22, R22, R7, !P0 ;  /* 0x0000000716167207 */ /* 0x000fe40004000000 */
[----:B------:R-:W-:-:S03]  /*4200*/  SEL R2, R2, R5, !P2 ;  /* 0x0000000502027207 */ /* 0x000fc60005000000 */
[----:B------:R-:W-:-:S04]  /*4210*/  IMAD R23, R21, R22, RZ ;  /* 0x0000001615177224 */ /* 0x000fc800078e02ff */
[----:B------:R-:W-:-:S05]  /*4220*/  IMAD R24, R2, R23, RZ ;  /* 0x0000001702187224 */ /* 0x000fca00078e02ff */
[----:B------:R-:W-:-:S13]  /*4230*/  ISETP.GE.AND P3, PT, R19, R24, PT ;  /* 0x000000181300720c */ /* 0x000fda0003f66270 */
[----:B0-----:R-:W-:Y:S05]  /*4240*/  @P3 BRA `(.L_x_20) ;  /* 0x0000000800a43947 */ /* 0x001fea0003800000 */
[----:B------:R-:W0:Y:S01]  /*4250*/  LDCU UR6, c[0x0][0x3b8] ;  /* 0x00007700ff0677ac */ /* 0x000e220008000800 */
[----:B------:R-:W-:Y:S01]  /*4260*/  IMAD.IADD R29, R0, 0x1, -R29 ;  /* 0x00000001001d7824 */ /* 0x000fe200078e0a1d */
[----:B------:R-:W1:Y:S01]  /*4270*/  LDCU.64 UR10, c[0x0][0x3b0] ;  /* 0x00007600ff0a77ac */ /* 0x000e620008000a00 */
[----:B0-----:R-:W0:Y:S01]  /*4280*/  I2F.U32.RP R25, UR6 ;  /* 0x0000000600197d06 */ /* 0x001e220008209000 */
[----:B------:R-:W-:-:S07]  /*4290*/  ISETP.NE.U32.AND P6, PT, RZ, UR6, PT ;  /* 0x00000006ff007c0c */ /* 0x000fce000bfc5070 */
[----:B-1----:R-:W1:Y:S08]  /*42a0*/  I2F.U32.RP R28, UR11 ;  /* 0x0000000b001c7d06 */ /* 0x002e700008209000 */
[----:B0-----:R-:W0:Y:S08]  /*42b0*/  MUFU.RCP R25, R25 ;  /* 0x0000001900197308 */ /* 0x001e300000001000 */
[----:B-1----:R-:W1:Y:S08]  /*42c0*/  MUFU.RCP R28, R28 ;  /* 0x0000001c001c7308 */ /* 0x002e700000001000 */
[----:B------:R-:W2:Y:S01]  /*42d0*/  I2F.U32.RP R32, UR10 ;  /* 0x0000000a00207d06 */ /* 0x000ea20008209000 */
[----:B0-----:R-:W-:-:S07]  /*42e0*/  VIADD R30, R25, 0xffffffe ;  /* 0x0ffffffe191e7836 */ /* 0x001fce0000000000 */
[----:B------:R0:W3:Y:S01]  /*42f0*/  F2I.FTZ.U32.TRUNC.NTZ R31, R30 ;  /* 0x0000001e001f7305 */ /* 0x0000e2000021f000 */
[----:B-1----:R-:W-:-:S07]  /*4300*/  VIADD R26, R28, 0xffffffe ;  /* 0x0ffffffe1c1a7836 */ /* 0x002fce0000000000 */
[----:B--2---:R-:W1:Y:S01]  /*4310*/  MUFU.RCP R32, R32 ;  /* 0x0000002000207308 */ /* 0x004e620000001000 */
[----:B0-----:R-:W-:Y:S02]  /*4320*/  IMAD.MOV.U32 R30, RZ, RZ, RZ ;  /* 0x000000ffff1e7224 */ /* 0x001fe400078e00ff */
[----:B---3--:R-:W-:-:S05]  /*4330*/  IMAD.MOV R25, RZ, RZ, -R31 ;  /* 0x000000ffff197224 */ /* 0x008fca00078e0a1f */
[----:B------:R0:W2:Y:S01]  /*4340*/  F2I.FTZ.U32.TRUNC.NTZ R27, R26 ;  /* 0x0000001a001b7305 */ /* 0x0000a2000021f000 */
[----:B------:R-:W-:-:S04]  /*4350*/  IMAD R25, R25, UR6, RZ ;  /* 0x0000000619197c24 */ /* 0x000fc8000f8e02ff */
[----:B------:R-:W-:Y:S01]  /*4360*/  IMAD.HI.U32 R31, R31, R25, R30 ;  /* 0x000000191f1f7227 */ /* 0x000fe200078e001e */
[----:B------:R-:W-:Y:S02]  /*4370*/  SHF.R.U32.HI R25, RZ, 0x2, R34 ;  /* 0x00000002ff197819 */ /* 0x000fe40000011622 */
[----:B------:R-:W-:Y:S01]  /*4380*/  IABS R30, R21 ;  /* 0x00000015001e7213 */ /* 0x000fe20000000000 */
[----:B-1----:R-:W-:Y:S01]  /*4390*/  VIADD R2, R32, 0xffffffe ;  /* 0x0ffffffe20027836 */ /* 0x002fe20000000000 */
[----:B------:R-:W-:Y:S01]  /*43a0*/  SEL R32, R7, RZ, !P0 ;  /* 0x000000ff07207207 */ /* 0x000fe20004000000 */
[----:B0-----:R-:W-:Y:S02]  /*43b0*/  IMAD.MOV.U32 R26, RZ, RZ, RZ ;  /* 0x000000ffff1a7224 */ /* 0x001fe400078e00ff */
[----:B--2---:R-:W-:Y:S01]  /*43c0*/  IMAD.MOV R33, RZ, RZ, -R27 ;  /* 0x000000ffff217224 */ /* 0x004fe200078e0a1b */
[----:B------:R-:W0:Y:S03]  /*43d0*/  F2I.FTZ.U32.TRUNC.NTZ R3, R2 ;  /* 0x0000000200037305 */ /* 0x000e26000021f000 */
[----:B------:R-:W-:-:S04]  /*43e0*/  IMAD R33, R33, UR11, RZ ;  /* 0x0000000b21217c24 */ /* 0x000fc8000f8e02ff */
[----:B------:R-:W-:-:S04]  /*43f0*/  IMAD.HI.U32 R28, R27, R33, R26 ;  /* 0x000000211b1c7227 */ /* 0x000fc800078e001a */
[----:B------:R-:W-:Y:S02]  /*4400*/  IMAD.SHL.U32 R27, R34, 0x40000000, RZ ;  /* 0x40000000221b7824 */ /* 0x000fe400078e00ff */
[----:B------:R-:W-:Y:S02]  /*4410*/  IMAD.IADD R26, R20, 0x1, -R25 ;  /* 0x00000001141a7824 */ /* 0x000fe400078e0a19 */
[----:B0-----:R-:W-:Y:S01]  /*4420*/  IMAD.MOV R33, RZ, RZ, -R3 ;  /* 0x000000ffff217224 */ /* 0x001fe200078e0a03 */
[----:B------:R-:W-:Y:S01]  /*4430*/  LEA.HI.SX32 R27, R27, R4, 0x1 ;  /* 0x000000041b1b7211 */ /* 0x000fe200078f0aff */
[----:B------:R-:W-:-:S04]  /*4440*/  IMAD.HI.U32 R31, R31, R26, RZ ;  /* 0x0000001a1f1f7227 */ /* 0x000fc800078e00ff */
[----:B------:R-:W-:Y:S02]  /*4450*/  IMAD.MOV.U32 R25, RZ, RZ, R30 ;  /* 0x000000ffff197224 */ /* 0x000fe400078e001e */
[----:B------:R-:W-:Y:S02]  /*4460*/  IMAD.HI.U32 R28, R28, R27, RZ ;  /* 0x0000001b1c1c7227 */ /* 0x000fe400078e00ff */
[----:B------:R-:W0:Y:S02]  /*4470*/  I2F.RP R30, R25 ;  /* 0x00000019001e7306 */ /* 0x000e240000209400 */
[----:B------:R-:W-:Y:S02]  /*4480*/  IMAD.MOV R31, RZ, RZ, -R31 ;  /* 0x000000ffff1f7224 */ /* 0x000fe400078e0a1f */
[----:B------:R-:W-:Y:S02]  /*4490*/  IMAD R33, R33, UR10, RZ ;  /* 0x0000000a21217c24 */ /* 0x000fe4000f8e02ff */
[----:B------:R-:W-:-:S02]  /*44a0*/  IMAD.MOV.U32 R2, RZ, RZ, RZ ;  /* 0x000000ffff027224 */ /* 0x000fc400078e00ff */
[----:B------:R-:W-:Y:S02]  /*44b0*/  IMAD.MOV R28, RZ, RZ, -R28 ;  /* 0x000000ffff1c7224 */ /* 0x000fe400078e0a1c */
[----:B------:R-:W-:Y:S02]  /*44c0*/  IMAD R26, R31, UR6, R26 ;  /* 0x000000061f1a7c24 */ /* 0x000fe4000f8e021a */
[----:B------:R-:W-:Y:S02]  /*44d0*/  IMAD.HI.U32 R2, R3, R33, R2 ;  /* 0x0000002103027227 */ /* 0x000fe400078e0002 */
[----:B------:R-:W1:Y:S01]  /*44e0*/  S2R R33, SR_CgaCtaId ;  /* 0x0000000000217919 */ /* 0x000e620000008800 */
[----:B------:R-:W-:Y:S01]  /*44f0*/  ISETP.GE.U32.AND P3, PT, R26, UR6, PT ;  /* 0x000000061a007c0c */ /* 0x000fe2000bf66070 */
[----:B------:R-:W-:Y:S01]  /*4500*/  IMAD R27, R28, UR11, R27 ;  /* 0x0000000b1c1b7c24 */ /* 0x000fe2000f8e021b */
[----:B0-----:R-:W0:Y:S01]  /*4510*/  MUFU.RCP R30, R30 ;  /* 0x0000001e001e7308 */ /* 0x001e220000001000 */
[----:B------:R-:W-:-:S03]  /*4520*/  IMAD.HI.U32 R2, R2, R29, RZ ;  /* 0x0000001d02027227 */ /* 0x000fc600078e00ff */
[----:B------:R-:W-:Y:S01]  /*4530*/  ISETP.GE.U32.AND P4, PT, R27, UR11, PT ;  /* 0x0000000b1b007c0c */ /* 0x000fe2000bf86070 */
[----:B------:R-:W-:-:S04]  /*4540*/  IMAD.MOV R2, RZ, RZ, -R2 ;  /* 0x000000ffff027224 */ /* 0x000fc800078e0a02 */
[----:B------:R-:W-:Y:S02]  /*4550*/  IMAD R29, R2, UR10, R29 ;  /* 0x0000000a021d7c24 */ /* 0x000fe4000f8e021d */
[----:B------:R-:W-:-:S03]  /*4560*/  @P3 VIADD R26, R26, -UR6 ;  /* 0x800000061a1a3c36 */ /* 0x000fc60008000000 */
[----:B------:R-:W-:Y:S02]  /*4570*/  ISETP.GE.U32.AND P5, PT, R29, UR10, PT ;  /* 0x0000000a1d007c0c */ /* 0x000fe4000bfa6070 */
[----:B------:R-:W-:Y:S01]  /*4580*/  ISETP.GE.U32.AND P3, PT, R26, UR6, PT ;  /* 0x000000061a007c0c */ /* 0x000fe2000bf66070 */
[----:B------:R-:W-:Y:S02]  /*4590*/  @P4 VIADD R27, R27, -UR11 ;  /* 0x8000000b1b1b4c36 */ /* 0x000fe40008000000 */
[----:B0-----:R-:W-:Y:S02]  /*45a0*/  VIADD R2, R30, 0xffffffe ;  /* 0x0ffffffe1e027836 */ /* 0x001fe40000000000 */
[----:B------:R-:W-:Y:S01]  /*45b0*/  IMAD.MOV.U32 R30, RZ, RZ, R19 ;  /* 0x000000ffff1e7224 */ /* 0x000fe200078e0013 */
[----:B------:R-:W-:Y:S01]  /*45c0*/  ISETP.GE.U32.AND P4, PT, R27, UR11, PT ;  /* 0x0000000b1b007c0c */ /* 0x000fe2000bf86070 */
[----:B------:R-:W0:Y:S04]  /*45d0*/  F2I.FTZ.U32.TRUNC.NTZ R3, R2 ;  /* 0x0000000200037305 */ /* 0x000e28000021f000 */
[----:B------:R-:W-:-:S02]  /*45e0*/  @P5 VIADD R29, R29, -UR10 ;  /* 0x8000000a1d1d5c36 */ /* 0x000fc40008000000 */
[----:B------:R-:W-:Y:S01]  /*45f0*/  @P3 VIADD R26, R26, -UR6 ;  /* 0x800000061a1a3c36 */ /* 0x000fe20008000000 */
[----:B------:R-:W-:Y:S02]  /*4600*/  ISETP.NE.U32.AND P3, PT, RZ, UR11, PT ;  /* 0x0000000bff007c0c */ /* 0x000fe4000bf65070 */
[----:B------:R-:W-:Y:S02]  /*4610*/  ISETP.GE.U32.AND P5, PT, R29, UR10, PT ;  /* 0x0000000a1d007c0c */ /* 0x000fe4000bfa6070 */
[----:B------:R-:W-:Y:S01]  /*4620*/  @!P6 LOP3.LUT R26, RZ, UR6, RZ, 0x33, !PT ;  /* 0x00000006ff1aec12 */ /* 0x000fe2000f8e33ff */
[----:B------:R-:W-:Y:S01]  /*4630*/  @P4 VIADD R27, R27, -UR11 ;  /* 0x8000000b1b1b4c36 */ /* 0x000fe20008000000 */
[----:B------:R-:W-:Y:S01]  /*4640*/  ISETP.NE.U32.AND P4, PT, RZ, UR10, PT ;  /* 0x0000000aff007c0c */ /* 0x000fe2000bf85070 */
[----:B0-----:R-:W-:Y:S01]  /*4650*/  IMAD.MOV R28, RZ, RZ, -R3 ;  /* 0x000000ffff1c7224 */ /* 0x001fe200078e0a03 */
[----:B------:R-:W-:-:S03]  /*4660*/  MOV R2, 0x400 ;  /* 0x0000040000027802 */ /* 0x000fc60000000f00 */
[----:B------:R-:W-:Y:S02]  /*4670*/  IMAD R31, R28, R25, RZ ;  /* 0x000000191c1f7224 */ /* 0x000fe400078e02ff */
[----:B------:R-:W-:Y:S02]  /*4680*/  @!P3 LOP3.LUT R27, RZ, UR11, RZ, 0x33, !PT ;  /* 0x0000000bff1bbc12 */ /* 0x000fe4000f8e33ff */
[----:B------:R-:W-:Y:S01]  /*4690*/  @P5 VIADD R29, R29, -UR10 ;  /* 0x8000000a1d1d5c36 */ /* 0x000fe20008000000 */
[----:B------:R-:W-:Y:S02]  /*46a0*/  ISETP.NE.AND P3, PT, R23, RZ, PT ;  /* 0x000000ff1700720c */ /* 0x000fe40003f65270 */
[----:B------:R-:W-:Y:S01]  /*46b0*/  IMAD R28, R26, UR11, R27 ;  /* 0x0000000b1a1c7c24 */ /* 0x000fe2000f8e021b */
[----:B------:R-:W-:Y:S02]  /*46c0*/  @!P4 LOP3.LUT R29, RZ, UR10, RZ, 0x33, !PT ;  /* 0x0000000aff1dcc12 */ /* 0x000fe4000f8e33ff */
[----:B-1----:R-:W-:Y:S01]  /*46d0*/  LEA R26, R33, R2, 0x18 ;  /* 0x00000002211a7211 */ /* 0x002fe200078ec0ff */
[----:B------:R-:W-:-:S02]  /*46e0*/  IMAD.MOV.U32 R2, RZ, RZ, RZ ;  /* 0x000000ffff027224 */ /* 0x000fc400078e00ff */
[----:B------:R-:W-:Y:S01]  /*46f0*/  IMAD R33, R28, UR10, R29 ;  /* 0x0000000a1c217c24 */ /* 0x000fe2000f8e021d */
[----:B------:R-:W-:Y:S01]  /*4700*/  SEL R29, R6, RZ, !P1 ;  /* 0x000000ff061d7207 */ /* 0x000fe20004800000 */
[----:B------:R-:W-:Y:S01]  /*4710*/  IMAD.HI.U32 R27, R3, R31, R2 ;  /* 0x0000001f031b7227 */ /* 0x000fe200078e0002 */
[----:B------:R-:W-:Y:S02]  /*4720*/  SEL R31, R5, RZ, !P2 ;  /* 0x000000ff051f7207 */ /* 0x000fe40005000000 */
[----:B------:R-:W-:Y:S01]  /*4730*/  LOP3.LUT R28, RZ, R23, RZ, 0x33, !PT ;  /* 0x00000017ff1c7212 */ /* 0x000fe200078e33ff */
[----:B------:R-:W-:-:S07]  /*4740*/  IMAD R33, R33, 0x3600, R18 ;  /* 0x0000360021217824 */ /* 0x000fce00078e0212 */
.L_x_21:
[----:B0-----:R-:W-:Y:S02]  /*4750*/  IABS R35, R22 ;  /* 0x0000001600237213 */ /* 0x001fe40000000000 */
[----:B------:R-:W-:Y:S02]  /*4760*/  IABS R2, R21 ;  /* 0x0000001500027213 */ /* 0x000fe40000000000 */
[----:B------:R-:W0:Y:S01]  /*4770*/  I2F.RP R37, R35 ;  /* 0x0000002300257306 */ /* 0x000e220000209400 */
[----:B------:R-:W-:-:S07]  /*4780*/  IABS R36, R30 ;  /* 0x0000001e00247213 */ /* 0x000fce0000000000 */
[----:B0-----:R-:W0:Y:S02]  /*4790*/  MUFU.RCP R37, R37 ;  /* 0x0000002500257308 */ /* 0x001e240000001000 */
[----:B0-----:R-:W-:Y:S01]  /*47a0*/  VIADD R3, R37, 0xffffffe ;  /* 0x0ffffffe25037836 */ /* 0x001fe20000000000 */
[----:B------:R-:W-:-:S05]  /*47b0*/  IABS R37, R23 ;  /* 0x0000001700257213 */ /* 0x000fca0000000000 */
[----:B------:R-:W0:Y:S02]  /*47c0*/  F2I.FTZ.U32.TRUNC.NTZ R3, R3 ;  /* 0x0000000300037305 */ /* 0x000e24000021f000 */
[----:B0-----:R-:W-:-:S04]  /*47d0*/  IMAD.MOV R38, RZ, RZ, -R3 ;  /* 0x000000ffff267224 */ /* 0x001fc800078e0a03 */
[----:B------:R-:W-:Y:S02]  /*47e0*/  IMAD R39, R38, R35, RZ ;  /* 0x0000002326277224 */ /* 0x000fe400078e02ff */
[----:B------:R-:W-:Y:S02]  /*47f0*/  IMAD.MOV R38, RZ, RZ, -R2 ;  /* 0x000000ffff267224 */ /* 0x000fe400078e0a02 */
[----:B------:R-:W-:-:S04]  /*4800*/  IMAD.MOV.U32 R2, RZ, RZ, RZ ;  /* 0x000000ffff027224 */ /* 0x000fc800078e00ff */
[----:B------:R-:W-:Y:S02]  /*4810*/  IMAD.HI.U32 R2, R3, R39, R2 ;  /* 0x0000002703027227 */ /* 0x000fe400078e0002 */
[----:B------:R-:W0:Y:S02]  /*4820*/  I2F.RP R39, R37 ;  /* 0x0000002500277306 */ /* 0x000e240000209400 */
[----:B------:R-:W-:Y:S02]  /*4830*/  IMAD.MOV.U32 R3, RZ, RZ, R38 ;  /* 0x000000ffff037224 */ /* 0x000fe400078e0026 */
[----:B------:R-:W-:-:S04]  /*4840*/  IMAD.HI.U32 R38, R27, R36, RZ ;  /* 0x000000241b267227 */ /* 0x000fc800078e00ff */
[----:B------:R-:W-:Y:S01]  /*4850*/  IMAD R40, R38, R3, R36 ;  /* 0x0000000326287224 */ /* 0x000fe200078e0224 */
[----:B------:R-:W-:-:S04]  /*4860*/  IABS R3, R21 ;  /* 0x0000001500037213 */ /* 0x000fc80000000000 */
[----:B------:R-:W-:Y:S01]  /*4870*/  ISETP.GT.U32.AND P1, PT, R25, R40, PT ;  /* 0x000000281900720c */ /* 0x000fe20003f24070 */
[----:B0-----:R-:W0:-:S12]  /*4880*/  MUFU.RCP R39, R39 ;  /* 0x0000002700277308 */ /* 0x001e180000001000 */
[----:B------:R-:W-:Y:S01]  /*4890*/  @!P1 IMAD.IADD R40, R40, 0x1, -R3 ;  /* 0x0000000128289824 */ /* 0x000fe200078e0a03 */
[----:B------:R-:W-:Y:S01]  /*48a0*/  LOP3.LUT R3, R30, R21, RZ, 0x3c, !PT ;  /* 0x000000151e037212 */ /* 0x000fe200078e3cff */
[----:B------:R-:W-:Y:S01]  /*48b0*/  @!P1 VIADD R38, R38, 0x1 ;  /* 0x0000000126269836 */ /* 0x000fe20000000000 */
[----:B------:R-:W-:Y:S02]  /*48c0*/  ISETP.NE.AND P1, PT, R21, RZ, PT ;  /* 0x000000ff1500720c */ /* 0x000fe40003f25270 */
[----:B------:R-:W-:Y:S02]  /*48d0*/  ISETP.GE.U32.AND P0, PT, R40, R25, PT ;  /* 0x000000192800720c */ /* 0x000fe40003f06070 */
[----:B------:R-:W-:Y:S01]  /*48e0*/  ISETP.GE.AND P2, PT, R3, RZ, PT ;  /* 0x000000ff0300720c */ /* 0x000fe20003f46270 */
[----:B0-----:R-:W-:Y:S01]  /*48f0*/  VIADD R3, R39, 0xffffffe ;  /* 0x0ffffffe27037836 */ /* 0x001fe20000000000 */
[----:B------:R-:W-:-:S05]  /*4900*/  IABS R40, R22 ;  /* 0x0000001600287213 */ /* 0x000fca0000000000 */
[----:B------:R-:W0:Y:S01]  /*4910*/  F2I.FTZ.U32.TRUNC.NTZ R3, R3 ;  /* 0x0000000300037305 */ /* 0x000e22000021f000 */
[----:B------:R-:W-:-:S03]  /*4920*/  IMAD.MOV R40, RZ, RZ, -R40 ;  /* 0x000000ffff287224 */ /* 0x000fc600078e0a28 */
[----:B------:R-:W-:-:S04]  /*4930*/  @P0 VIADD R38, R38, 0x1 ;  /* 0x0000000126260836 */ /* 0x000fc80000000000 */
[----:B------:R-:W-:Y:S01]  /*4940*/  @!P2 IMAD.MOV R38, RZ, RZ, -R38 ;  /* 0x000000ffff26a224 */ /* 0x000fe200078e0a26 */
[----:B------:R-:W-:-:S04]  /*4950*/  @!P1 LOP3.LUT R38, RZ, R21, RZ, 0x33, !PT ;  /* 0x00000015ff269212 */ /* 0x000fc800078e33ff */
[----:B------:R-:W-:Y:S01]  /*4960*/  IABS R39, R38 ;  /* 0x0000002600277213 */ /* 0x000fe20000000000 */
[----:B0-----:R-:W-:Y:S01]  /*4970*/  IMAD.MOV R42, RZ, RZ, -R3 ;  /* 0x000000ffff2a7224 */ /* 0x001fe200078e0a03 */
[----:B------:R-:W-:-:S03]  /*4980*/  ISETP.GE.AND P5, PT, R38, RZ, PT ;  /* 0x000000ff2600720c */ /* 0x000fc60003fa6270 */
[----:B------:R-:W-:-:S04]  /*4990*/  IMAD.HI.U32 R2, R2, R39, RZ ;  /* 0x0000002702027227 */ /* 0x000fc800078e00ff */
[----:B------:R-:W-:Y:S02]  /*49a0*/  IMAD R40, R2, R40, R39 ;  /* 0x0000002802287224 */ /* 0x000fe400078e0227 */
[----:B------:R-:W-:Y:S02]  /*49b0*/  IMAD R39, R42, R37, RZ ;  /* 0x000000252a277224 */ /* 0x000fe400078e02ff */
[----:B------:R-:W-:Y:S01]  /*49c0*/  IMAD.MOV.U32 R2, RZ, RZ, RZ ;  /* 0x000000ffff027224 */ /* 0x000fe200078e00ff */
[----:B------:R-:W-:-:S03]  /*49d0*/  ISETP.GT.U32.AND P1, PT, R35, R40, PT ;  /* 0x000000282300720c */ /* 0x000fc60003f24070 */
[----:B------:R-:W-:Y:S01]  /*49e0*/  IMAD.HI.U32 R3, R3, R39, R2 ;  /* 0x0000002703037227 */ /* 0x000fe200078e0002 */
[----:B------:R-:W-:-:S05]  /*49f0*/  IABS R2, R23 ;  /* 0x0000001700027213 */ /* 0x000fca0000000000 */
[----:B------:R-:W-:Y:S02]  /*4a00*/  IMAD.MOV R2, RZ, RZ, -R2 ;  /* 0x000000ffff027224 */ /* 0x000fe400078e0a02 */
[----:B------:R-:W-:-:S04]  /*4a10*/  IMAD.HI.U32 R3, R3, R36, RZ ;  /* 0x0000002403037227 */ /* 0x000fc800078e00ff */
[----:B------:R-:W-:Y:S02]  /*4a20*/  IMAD R36, R3, R2, R36 ;  /* 0x0000000203247224 */ /* 0x000fe400078e0224 */
[----:B------:R-:W-:Y:S01]  /*4a30*/  @!P1 IMAD.IADD R40, R40, 0x1, -R35 ;  /* 0x0000000128289824 */ /* 0x000fe200078e0a23 */
[----:B------:R-:W-:Y:S01]  /*4a40*/  ISETP.NE.AND P1, PT, R22, RZ, PT ;  /* 0x000000ff1600720c */ /* 0x000fe20003f25270 */
[----:B------:R-:W-:Y:S01]  /*4a50*/  IMAD.MOV R2, RZ, RZ, -R38 ;  /* 0x000000ffff027224 */ /* 0x000fe200078e0a26 */
[----:B------:R-:W-:Y:S02]  /*4a60*/  ISETP.GT.U32.AND P0, PT, R37, R36, PT ;  /* 0x000000242500720c */ /* 0x000fe40003f04070 */
[----:B------:R-:W-:Y:S01]  /*4a70*/  ISETP.GT.U32.AND P4, PT, R35, R40, PT ;  /* 0x000000282300720c */ /* 0x000fe20003f84070 */
[----:B------:R-:W-:-:S10]  /*4a80*/  IMAD R2, R21, R2, R30 ;  /* 0x0000000215027224 */ /* 0x000fd400078e021e */
[----:B------:R-:W-:Y:S02]  /*4a90*/  @!P0 IMAD.IADD R36, R36, 0x1, -R37 ;  /* 0x0000000124248824 */ /* 0x000fe400078e0a25 */
[----:B------:R-:W-:Y:S02]  /*4aa0*/  @!P4 IMAD.IADD R40, R40, 0x1, -R35 ;  /* 0x000000012828c824 */ /* 0x000fe400078e0a23 */
[----:B------:R-:W-:Y:S01]  /*4ab0*/  @!P0 VIADD R3, R3, 0x1 ;  /* 0x0000000103038836 */ /* 0x000fe20000000000 */
[----:B------:R-:W-:Y:S01]  /*4ac0*/  ISETP.GE.U32.AND P2, PT, R36, R37, PT ;  /* 0x000000252400720c */ /* 0x000fe20003f46070 */
[----:B------:R-:W-:Y:S01]  /*4ad0*/  @!P5 IMAD.MOV R40, RZ, RZ, -R40 ;  /* 0x000000ffff28d224 */ /* 0x000fe200078e0a28 */
[----:B------:R-:W-:Y:S02]  /*4ae0*/  LOP3.LUT R36, R30, R23, RZ, 0x3c, !PT ;  /* 0x000000171e247212 */ /* 0x000fe400078e3cff */
[----:B------:R-:W-:Y:S02]  /*4af0*/  @!P1 LOP3.LUT R40, RZ, R22, RZ, 0x33, !PT ;  /* 0x00000016ff289212 */ /* 0x000fe400078e33ff */
[----:B------:R-:W-:Y:S01]  /*4b00*/  ISETP.GE.AND P4, PT, R36, RZ, PT ;  /* 0x000000ff2400720c */ /* 0x000fe20003f86270 */
[----:B------:R-:W-:-:S02]  /*4b10*/  IMAD.IADD R36, R29, 0x1, R2 ;  /* 0x000000011d247824 */ /* 0x000fc400078e0202 */
[----:B------:R-:W-:Y:S02]  /*4b20*/  IMAD.IADD R40, R32, 0x1, R40 ;  /* 0x0000000120287824 */ /* 0x000fe400078e0228 */
[----:B------:R-:W-:-:S04]  /*4b30*/  IMAD.HI R2, R36, 0x55555556, RZ ;  /* 0x5555555624027827 */ /* 0x000fc800078e02ff */
[----:B------:R-:W-:Y:S01]  /*4b40*/  @P2 VIADD R3, R3, 0x1 ;  /* 0x0000000103032836 */ /* 0x000fe20000000000 */
[----:B------:R-:W-:-:S03]  /*4b50*/  LEA.HI R35, R2, R2, RZ, 0x1 ;  /* 0x0000000202237211 */ /* 0x000fc600078f08ff */
[----:B------:R-:W-:Y:S02]  /*4b60*/  @!P4 IMAD.MOV R3, RZ, RZ, -R3 ;  /* 0x000000ffff03c224 */ /* 0x000fe400078e0a03 */
[----:B------:R-:W-:-:S03]  /*4b70*/  IMAD R36, R35, -0x3, R36 ;  /* 0xfffffffd23247824 */ /* 0x000fc600078e0224 */
[----:B------:R-:W-:Y:S01]  /*4b80*/  SEL R2, R28, R3, !P3 ;  /* 0x000000031c027207 */ /* 0x000fe20005800000 */
[----:B------:R-:W-:-:S04]  /*4b90*/  IMAD.HI R3, R40, 0x55555556, RZ ;  /* 0x5555555628037827 */ /* 0x000fc800078e02ff */
[----:B------:R-:W-:Y:S01]  /*4ba0*/  IMAD.IADD R2, R31, 0x1, R2 ;  /* 0x000000011f027824 */ /* 0x000fe200078e0202 */
[----:B------:R-:W-:Y:S01]  /*4bb0*/  LEA.HI R3, R3, R3, RZ, 0x1 ;  /* 0x0000000303037211 */ /* 0x000fe200078f08ff */
[----:B------:R-:W-:Y:S02]  /*4bc0*/  IMAD R38, R36, 0x200, R35 ;  /* 0x0000020024267824 */ /* 0x000fe400078e0223 */
[----:B------:R-:W-:-:S04]  /*4bd0*/  IMAD.HI R36, R2, 0x55555556, RZ ;  /* 0x5555555602247827 */ /* 0x000fc800078e02ff */
[----:B------:R-:W-:-:S04]  /*4be0*/  IMAD R35, R3, -0x3, R40 ;  /* 0xfffffffd03237824 */ /* 0x000fc800078e0228 */
[----:B------:R-:W-:Y:S01]  /*4bf0*/  IMAD R38, R35, 0x600, R38 ;  /* 0x0000060023267824 */ /* 0x000fe200078e0226 */
[----:B------:R-:W-:-:S03]  /*4c00*/  LEA.HI R35, R36, R36, RZ, 0x1 ;  /* 0x0000002424237211 */ /* 0x000fc600078f08ff */
[----:B------:R-:W-:Y:S02]  /*4c10*/  IMAD R3, R3, 0x8, R38 ;  /* 0x0000000803037824 */ /* 0x000fe400078e0226 */
[----:B------:R-:W-:-:S04]  /*4c20*/  IMAD R2, R35, -0x3, R2 ;  /* 0xfffffffd23027824 */ /* 0x000fc800078e0202 */
[----:B------:R-:W-:Y:S02]  /*4c30*/  IMAD R2, R2, 0x1200, R3 ;  /* 0x0000120002027824 */ /* 0x000fe400078e0203 */
[----:B------:R-:W-:Y:S02]  /*4c40*/  IMAD.IADD R3, R33, 0x1, R30 ;  /* 0x0000000121037824 */ /* 0x000fe400078e021e */
[----:B------:R-:W-:Y:S02]  /*4c50*/  IMAD R35, R35, 0x40, R2 ;  /* 0x0000004023237824 */ /* 0x000fe400078e0202 */
[----:B------:R-:W-:Y:S01]  /*4c60*/  VIADD R30, R30, 0x200 ;  /* 0x000002001e1e7836 */ /* 0x000fe20000000000 */
[----:B------:R-:W-:Y:S01]  /*4c70*/  IADD3 R2, P0, PT, R3, UR4, RZ ;  /* 0x0000000403027c10 */ /* 0x000fe2000ff1e0ff */
[----:B------:R-:W-:-:S03]  /*4c80*/  IMAD.IADD R35, R26, 0x1, R35 ;  /* 0x000000011a237824 */ /* 0x000fc600078e0223 */
[----:B------:R-:W-:Y:S02]  /*4c90*/  LEA.HI.X.SX32 R3, R3, UR5, 0x1, P0 ;  /* 0x0000000503037c11 */ /* 0x000fe400080f0eff */
[----:B------:R-:W-:Y:S01]  /*4ca0*/  ISETP.GE.AND P0, PT, R30, R24, PT ;  /* 0x000000181e00720c */ /* 0x000fe20003f06270 */
[----:B------:R-:W0:Y:S04]  /*4cb0*/  LDS.U8 R35, [R35] ;  /* 0x0000000023237984 */ /* 0x000e280000000000 */
[----:B0-----:R0:W-:Y:S08]  /*4cc0*/  STG.E.U8 desc[UR8][R2.64], R35 ;  /* 0x0000002302007986 */ /* 0x0011f0000c101108 */
[----:B------:R-:W-:Y:S05]  /*4cd0*/  @!P0 BRA `(.L_x_21) ;  /* 0xfffffff8009c8947 */ /* 0x000fea000383ffff */
.L_x_20:
[----:B------:R-:W-:Y:S05]  /*4ce0*/  BSYNC.RECONVERGENT B0 ;  /* 0x0000000000007941 */ /* 0x000fea0003800200 */
.L_x_19:
[----:B------:R-:W-:Y:S02]  /*4cf0*/  VIADD R34, R34, 0x1 ;  /* 0x0000000122227836 */ /* 0x000fe40000000000 */
[----:B------:R-:W-:-:S03]  /*4d00*/  IMAD.IADD R18, R24, 0x1, R18 ;  /* 0x0000000118127824 */ /* 0x000fc600078e0212 */
[----:B------:R-:W-:-:S13]  /*4d10*/  ISETP.NE.AND P0, PT, R34, 0x8, PT ;  /* 0x000000082200780c */ /* 0x000fda0003f05270 */
[----:B------:R-:W-:Y:S05]  /*4d20*/  @P0 BRA `(.L_x_22) ;  /* 0xfffffff4000c0947 */ /* 0x000fea000383ffff */
[----:B-----5:R-:W-:Y:S04]  /*4d30*/  STG.E.128 desc[UR8][R16.64], R8 ;  /* 0x0000000810007986 */ /* 0x020fe8000c101d08 */
[----:B------:R-:W-:Y:S01]  /*4d40*/  STG.E.128 desc[UR8][R16.64+0x10], R12 ;  /* 0x0000100c10007986 */ /* 0x000fe2000c101d08 */
[----:B------:R-:W-:Y:S06]  /*4d50*/  BAR.SYNC.DEFER_BLOCKING 0x0 ;  /* 0x0000000000007b1d */ /* 0x000fec0000010000 */
[----:B------:R-:W-:Y:S05]  /*4d60*/  EXIT ;  /* 0x000000000000794d */ /* 0x000fea0003800000 */
.L_x_23:
[----:B------:R-:W-:-:S00]  /*4d70*/  BRA `(.L_x_23) ;  /* 0xfffffffc00fc7947 */ /* 0x000fc0000383ffff */
[----:B------:R-:W-:-:S00]  /*4d80*/  NOP ;  /* 0x0000000000007918 */ /* 0x000fc00000000000 */
[----:B------:R-:W-:-:S00]  /*4d90*/  NOP ;  /* 0x0000000000007918 */ /* 0x000fc00000000000 */
[----:B------:R-:W-:-:S00]  /*4da0*/  NOP ;  /* 0x0000000000007918 */ /* 0x000fc00000000000 */
[----:B------:R-:W-:-:S00]  /*4db0*/  NOP ;  /* 0x0000000000007918 */ /* 0x000fc00000000000 */
[----:B------:R-:W-:-:S00]  /*4dc0*/  NOP ;  /* 0x0000000000007918 */ /* 0x000fc00000000000 */
[----:B------:R-:W-:-:S00]  /*4dd0*/  NOP ;  /* 0x0000000000007918 */ /* 0x000fc00000000000 */
[----:B------:R-:W-:-:S00]  /*4de0*/  NOP ;  /* 0x0000000000007918 */ /* 0x000fc00000000000 */
[----:B------:R-:W-:-:S00]  /*4df0*/  NOP ;  /* 0x0000000000007918 */ /* 0x000fc00000000000 */
.L_x_24:


//--------------------- .nv.shared._Z7polmoveiP5uint4PcS1_Pjiijjj --------------------------
	.section	.nv.shared._Z7polmoveiP5uint4PcS1_Pjiijjj,"aw",@nobits
	.sectionflags	@""
.nv.shared._Z7polmoveiP5uint4PcS1_Pjiijjj:
	.zero		14848


//--------------------- .nv.shared.reserved.0     --------------------------
	.section	.nv.shared.reserved.0,"aw",@nobits
	.weak		__nv_reservedSMEM_offset_0_alias
	.size		__nv_reservedSMEM_offset_0_alias, 0, 64
	.other		__nv_reservedSMEM_offset_0_alias,@"STO_CUDA_RESERVED_SHARED STV_DEFAULT"
__nv_reservedSMEM_offset_0_alias:
	.zero		0
	.zero		64


//--------------------- .nv.constant0._Z7polmoveiP5uint4PcS1_Pjiijjj --------------------------
	.section	.nv.constant0._Z7polmoveiP5uint4PcS1_Pjiijjj,"a",@progbits
	.sectionflags	@""
	.align	4
.nv.constant0._Z7polmoveiP5uint4PcS1_Pjiijjj:
	.zero		956


//--------------------- SYMBOLS --------------------------

	.type		.nv.reservedSmem.offset0,@object
	.size		.nv.reservedSmem.offset0,0x4
	.type		.nv.reservedSmem.cap,@object
	.size		.nv.reservedSmem.cap,0x4
